//
// Generated by NVIDIA NVVM Compiler
//
// Compiler Build ID: CL-36424714
// Cuda compilation tools, release 13.0, V13.0.88
// Based on NVVM 20.0.0
//

.version 9.0
.target sm_100
.address_size 64

	// .globl	_ZN7convdev4cfftEPN6thrust24THRUST_300001_SM_1000_NS7complexIdEEiib
.func  (.param .align 16 .b8 func_retval0[16]) __internal_trig_reduction_slowpathd
(
	.param .b64 __internal_trig_reduction_slowpathd_param_0
)
;
.global .align 1 .b8 _ZN34_INTERNAL_dbe540d5_4_k_cu_fcecb6464cuda3std3__45__cpo5beginE[1];
.global .align 1 .b8 _ZN34_INTERNAL_dbe540d5_4_k_cu_fcecb6464cuda3std3__45__cpo3endE[1];
.global .align 1 .b8 _ZN34_INTERNAL_dbe540d5_4_k_cu_fcecb6464cuda3std3__45__cpo6cbeginE[1];
.global .align 1 .b8 _ZN34_INTERNAL_dbe540d5_4_k_cu_fcecb6464cuda3std3__45__cpo4cendE[1];
.global .align 1 .b8 _ZN34_INTERNAL_dbe540d5_4_k_cu_fcecb6464cuda3std3__45__cpo6rbeginE[1];
.global .align 1 .b8 _ZN34_INTERNAL_dbe540d5_4_k_cu_fcecb6464cuda3std3__45__cpo4rendE[1];
.global .align 1 .b8 _ZN34_INTERNAL_dbe540d5_4_k_cu_fcecb6464cuda3std3__45__cpo7crbeginE[1];
.global .align 1 .b8 _ZN34_INTERNAL_dbe540d5_4_k_cu_fcecb6464cuda3std3__45__cpo5crendE[1];
.global .align 1 .b8 _ZN34_INTERNAL_dbe540d5_4_k_cu_fcecb6464cuda3std3__436_GLOBAL__N__dbe540d5_4_k_cu_fcecb6466ignoreE[1];
.global .align 1 .b8 _ZN34_INTERNAL_dbe540d5_4_k_cu_fcecb6464cuda3std3__419piecewise_constructE[1];
.global .align 1 .b8 _ZN34_INTERNAL_dbe540d5_4_k_cu_fcecb6464cuda3std3__48in_placeE[1];
.global .align 1 .b8 _ZN34_INTERNAL_dbe540d5_4_k_cu_fcecb6464cuda3std3__420unreachable_sentinelE[1];
.global .align 1 .b8 _ZN34_INTERNAL_dbe540d5_4_k_cu_fcecb6464cuda3std6ranges3__45__cpo4swapE[1];
.global .align 1 .b8 _ZN34_INTERNAL_dbe540d5_4_k_cu_fcecb6464cuda3std6ranges3__45__cpo9iter_moveE[1];
.global .align 1 .b8 _ZN34_INTERNAL_dbe540d5_4_k_cu_fcecb6464cuda3std6ranges3__45__cpo5beginE[1];
.global .align 1 .b8 _ZN34_INTERNAL_dbe540d5_4_k_cu_fcecb6464cuda3std6ranges3__45__cpo3endE[1];
.global .align 1 .b8 _ZN34_INTERNAL_dbe540d5_4_k_cu_fcecb6464cuda3std6ranges3__45__cpo6cbeginE[1];
.global .align 1 .b8 _ZN34_INTERNAL_dbe540d5_4_k_cu_fcecb6464cuda3std6ranges3__45__cpo4cendE[1];
.global .align 1 .b8 _ZN34_INTERNAL_dbe540d5_4_k_cu_fcecb6464cuda3std6ranges3__45__cpo7advanceE[1];
.global .align 1 .b8 _ZN34_INTERNAL_dbe540d5_4_k_cu_fcecb6464cuda3std6ranges3__45__cpo9iter_swapE[1];
.global .align 1 .b8 _ZN34_INTERNAL_dbe540d5_4_k_cu_fcecb6464cuda3std6ranges3__45__cpo4nextE[1];
.global .align 1 .b8 _ZN34_INTERNAL_dbe540d5_4_k_cu_fcecb6464cuda3std6ranges3__45__cpo4prevE[1];
.global .align 1 .b8 _ZN34_INTERNAL_dbe540d5_4_k_cu_fcecb6464cuda3std6ranges3__45__cpo4dataE[1];
.global .align 1 .b8 _ZN34_INTERNAL_dbe540d5_4_k_cu_fcecb6464cuda3std6ranges3__45__cpo5cdataE[1];
.global .align 1 .b8 _ZN34_INTERNAL_dbe540d5_4_k_cu_fcecb6464cuda3std6ranges3__45__cpo4sizeE[1];
.global .align 1 .b8 _ZN34_INTERNAL_dbe540d5_4_k_cu_fcecb6464cuda3std6ranges3__45__cpo5ssizeE[1];
.global .align 1 .b8 _ZN34_INTERNAL_dbe540d5_4_k_cu_fcecb6464cuda3std6ranges3__45__cpo8distanceE[1];
.global .align 1 .b8 _ZN34_INTERNAL_dbe540d5_4_k_cu_fcecb6466thrust24THRUST_300001_SM_1000_NS6system6detail10sequential3seqE[1];
.global .align 8 .b8 __cudart_i2opi_d[144] = {8, 93, 141, 31, 177, 95, 251, 107, 234, 146, 82, 138, 247, 57, 7, 61, 123, 241, 229, 235, 199, 186, 39, 117, 45, 234, 95, 158, 102, 63, 70, 79, 183, 9, 203, 39, 207, 126, 54, 109, 31, 109, 10, 90, 139, 17, 47, 239, 15, 152, 5, 222, 255, 151, 248, 31, 59, 40, 249, 189, 139, 95, 132, 156, 244, 57, 83, 131, 57, 214, 145, 57, 65, 126, 95, 180, 38, 112, 156, 233, 132, 68, 187, 46, 245, 53, 130, 232, 62, 167, 41, 177, 28, 235, 29, 254, 28, 146, 209, 9, 234, 46, 73, 6, 224, 210, 77, 66, 58, 110, 36, 183, 97, 197, 187, 222, 171, 99, 81, 254, 65, 144, 67, 60, 153, 149, 98, 219, 192, 221, 52, 245, 209, 87, 39, 252, 41, 21, 68, 78, 110, 131, 249, 162};
.global .align 16 .b8 __cudart_sin_cos_coeffs[128] = {70, 210, 176, 44, 241, 229, 90, 190, 146, 227, 172, 105, 227, 29, 199, 62, 161, 98, 219, 25, 160, 1, 42, 191, 24, 8, 17, 17, 17, 17, 129, 63, 84, 85, 85, 85, 85, 85, 197, 191, 0, 0, 0, 0, 0, 0, 0, 0, 0, 0, 0, 0, 0, 0, 0, 0, 100, 129, 253, 32, 131, 255, 168, 189, 40, 133, 239, 193, 167, 238, 33, 62, 217, 230, 6, 142, 79, 126, 146, 190, 233, 188, 221, 25, 160, 1, 250, 62, 71, 93, 193, 22, 108, 193, 86, 191, 81, 85, 85, 85, 85, 85, 165, 63, 0, 0, 0, 0, 0, 0, 224, 191, 0, 0, 0, 0, 0, 0, 240, 63};

.visible .entry _ZN7convdev4cfftEPN6thrust24THRUST_300001_SM_1000_NS7complexIdEEiib(
	.param .u64 .ptr .align 1 _ZN7convdev4cfftEPN6thrust24THRUST_300001_SM_1000_NS7complexIdEEiib_param_0,
	.param .u32 _ZN7convdev4cfftEPN6thrust24THRUST_300001_SM_1000_NS7complexIdEEiib_param_1,
	.param .u32 _ZN7convdev4cfftEPN6thrust24THRUST_300001_SM_1000_NS7complexIdEEiib_param_2,
	.param .u8 _ZN7convdev4cfftEPN6thrust24THRUST_300001_SM_1000_NS7complexIdEEiib_param_3
)
{
	.reg .pred 	%p<11>;
	.reg .b16 	%rs<2>;
	.reg .b32 	%r<37>;
	.reg .b64 	%rd<15>;
	.reg .b64 	%fd<85>;

	ld.param.u64 	%rd3, [_ZN7convdev4cfftEPN6thrust24THRUST_300001_SM_1000_NS7complexIdEEiib_param_0];
	ld.param.u32 	%r13, [_ZN7convdev4cfftEPN6thrust24THRUST_300001_SM_1000_NS7complexIdEEiib_param_1];
	ld.param.u32 	%r14, [_ZN7convdev4cfftEPN6thrust24THRUST_300001_SM_1000_NS7complexIdEEiib_param_2];
	ld.param.s8 	%rs1, [_ZN7convdev4cfftEPN6thrust24THRUST_300001_SM_1000_NS7complexIdEEiib_param_3];
	mov.u32 	%r15, %ctaid.x;
	mov.u32 	%r16, %ntid.x;
	mov.u32 	%r17, %tid.x;
	mad.lo.s32 	%r18, %r15, %r16, %r17;
	mov.b32 	%r19, 1;
	shl.b32 	%r1, %r19, %r14;
	shr.s32 	%r2, %r1, 1;
	div.s32 	%r20, %r18, %r2;
	shl.b32 	%r21, %r20, %r14;
	mul.lo.s32 	%r22, %r20, %r2;
	sub.s32 	%r3, %r18, %r22;
	add.s32 	%r4, %r21, %r3;
	add.s32 	%r23, %r4, %r2;
	setp.ge.s32 	%p1, %r23, %r13;
	@%p1 bra 	$L__BB0_11;
	cvta.to.global.u64 	%rd4, %rd3;
	mul.wide.s32 	%rd5, %r4, 16;
	add.s64 	%rd1, %rd4, %rd5;
	ld.global.v2.f64 	{%fd2, %fd1}, [%rd1];
	mul.wide.s32 	%rd6, %r2, 16;
	add.s64 	%rd2, %rd1, %rd6;
	ld.global.v2.f64 	{%fd4, %fd3}, [%rd2];
	cvt.rn.f64.s32 	%fd17, %r3;
	mul.f64 	%fd18, %fd17, 0d401921FB54442D18;
	cvt.rn.f64.s32 	%fd19, %r1;
	div.rn.f64 	%fd20, %fd18, %fd19;
	setp.eq.s16 	%p2, %rs1, 0;
	neg.f64 	%fd21, %fd20;
	selp.f64 	%fd5, %fd21, %fd20, %p2;
	abs.f64 	%fd6, %fd20;
	setp.neu.f64 	%p3, %fd6, 0d7FF0000000000000;
	@%p3 bra 	$L__BB0_3;
	mov.f64 	%fd27, 0d0000000000000000;
	mul.rn.f64 	%fd83, %fd5, %fd27;
	mov.b32 	%r35, 1;
	bra.uni 	$L__BB0_6;
$L__BB0_3:
	mul.f64 	%fd22, %fd5, 0d3FE45F306DC9C883;
	cvt.rni.s32.f64 	%r34, %fd22;
	cvt.rn.f64.s32 	%fd23, %r34;
	fma.rn.f64 	%fd24, %fd23, 0dBFF921FB54442D18, %fd5;
	fma.rn.f64 	%fd25, %fd23, 0dBC91A62633145C00, %fd24;
	fma.rn.f64 	%fd83, %fd23, 0dB97B839A252049C0, %fd25;
	setp.ltu.f64 	%p4, %fd6, 0d41E0000000000000;
	@%p4 bra 	$L__BB0_5;
	{ // callseq 0, 0
	.param .b64 param0;
	st.param.f64 	[param0], %fd5;
	.param .align 16 .b8 retval0[16];
	call.uni (retval0), 
	__internal_trig_reduction_slowpathd, 
	(
	param0
	);
	ld.param.f64 	%fd83, [retval0];
	ld.param.b32 	%r34, [retval0+8];
	} // callseq 0
$L__BB0_5:
	add.s32 	%r35, %r34, 1;
$L__BB0_6:
	setp.neu.f64 	%p5, %fd6, 0d7FF0000000000000;
	shl.b32 	%r26, %r35, 6;
	cvt.u64.u32 	%rd7, %r26;
	and.b64  	%rd8, %rd7, 64;
	mov.u64 	%rd9, __cudart_sin_cos_coeffs;
	add.s64 	%rd10, %rd9, %rd8;
	mul.rn.f64 	%fd28, %fd83, %fd83;
	and.b32  	%r27, %r35, 1;
	setp.eq.b32 	%p6, %r27, 1;
	selp.f64 	%fd29, 0dBDA8FF8320FD8164, 0d3DE5DB65F9785EBA, %p6;
	ld.global.nc.v2.f64 	{%fd30, %fd31}, [%rd10];
	fma.rn.f64 	%fd32, %fd29, %fd28, %fd30;
	fma.rn.f64 	%fd33, %fd32, %fd28, %fd31;
	ld.global.nc.v2.f64 	{%fd34, %fd35}, [%rd10+16];
	fma.rn.f64 	%fd36, %fd33, %fd28, %fd34;
	fma.rn.f64 	%fd37, %fd36, %fd28, %fd35;
	ld.global.nc.v2.f64 	{%fd38, %fd39}, [%rd10+32];
	fma.rn.f64 	%fd40, %fd37, %fd28, %fd38;
	fma.rn.f64 	%fd41, %fd40, %fd28, %fd39;
	fma.rn.f64 	%fd42, %fd41, %fd83, %fd83;
	fma.rn.f64 	%fd43, %fd41, %fd28, 0d3FF0000000000000;
	selp.f64 	%fd44, %fd43, %fd42, %p6;
	and.b32  	%r28, %r35, 2;
	setp.eq.s32 	%p7, %r28, 0;
	mov.f64 	%fd45, 0d0000000000000000;
	sub.f64 	%fd46, %fd45, %fd44;
	selp.f64 	%fd12, %fd44, %fd46, %p7;
	@%p5 bra 	$L__BB0_8;
	mov.f64 	%fd52, 0d0000000000000000;
	mul.rn.f64 	%fd84, %fd5, %fd52;
	mov.b32 	%r36, 0;
	bra.uni 	$L__BB0_10;
$L__BB0_8:
	mul.f64 	%fd47, %fd5, 0d3FE45F306DC9C883;
	cvt.rni.s32.f64 	%r36, %fd47;
	cvt.rn.f64.s32 	%fd48, %r36;
	fma.rn.f64 	%fd49, %fd48, 0dBFF921FB54442D18, %fd5;
	fma.rn.f64 	%fd50, %fd48, 0dBC91A62633145C00, %fd49;
	fma.rn.f64 	%fd84, %fd48, 0dB97B839A252049C0, %fd50;
	setp.ltu.f64 	%p8, %fd6, 0d41E0000000000000;
	@%p8 bra 	$L__BB0_10;
	{ // callseq 1, 0
	.param .b64 param0;
	st.param.f64 	[param0], %fd5;
	.param .align 16 .b8 retval0[16];
	call.uni (retval0), 
	__internal_trig_reduction_slowpathd, 
	(
	param0
	);
	ld.param.f64 	%fd84, [retval0];
	ld.param.b32 	%r36, [retval0+8];
	} // callseq 1
$L__BB0_10:
	shl.b32 	%r31, %r36, 6;
	cvt.u64.u32 	%rd11, %r31;
	and.b64  	%rd12, %rd11, 64;
	add.s64 	%rd14, %rd9, %rd12;
	mul.rn.f64 	%fd53, %fd84, %fd84;
	and.b32  	%r32, %r36, 1;
	setp.eq.b32 	%p9, %r32, 1;
	selp.f64 	%fd54, 0dBDA8FF8320FD8164, 0d3DE5DB65F9785EBA, %p9;
	ld.global.nc.v2.f64 	{%fd55, %fd56}, [%rd14];
	fma.rn.f64 	%fd57, %fd54, %fd53, %fd55;
	fma.rn.f64 	%fd58, %fd57, %fd53, %fd56;
	ld.global.nc.v2.f64 	{%fd59, %fd60}, [%rd14+16];
	fma.rn.f64 	%fd61, %fd58, %fd53, %fd59;
	fma.rn.f64 	%fd62, %fd61, %fd53, %fd60;
	ld.global.nc.v2.f64 	{%fd63, %fd64}, [%rd14+32];
	fma.rn.f64 	%fd65, %fd62, %fd53, %fd63;
	fma.rn.f64 	%fd66, %fd65, %fd53, %fd64;
	fma.rn.f64 	%fd67, %fd66, %fd84, %fd84;
	fma.rn.f64 	%fd68, %fd66, %fd53, 0d3FF0000000000000;
	selp.f64 	%fd69, %fd68, %fd67, %p9;
	and.b32  	%r33, %r36, 2;
	setp.eq.s32 	%p10, %r33, 0;
	mov.f64 	%fd70, 0d0000000000000000;
	sub.f64 	%fd71, %fd70, %fd69;
	selp.f64 	%fd72, %fd69, %fd71, %p10;
	mul.f64 	%fd73, %fd4, %fd12;
	mul.f64 	%fd74, %fd3, %fd72;
	sub.f64 	%fd75, %fd73, %fd74;
	mul.f64 	%fd76, %fd4, %fd72;
	fma.rn.f64 	%fd77, %fd3, %fd12, %fd76;
	add.f64 	%fd78, %fd2, %fd75;
	add.f64 	%fd79, %fd1, %fd77;
	st.global.v2.f64 	[%rd1], {%fd78, %fd79};
	sub.f64 	%fd80, %fd2, %fd75;
	sub.f64 	%fd81, %fd1, %fd77;
	st.global.v2.f64 	[%rd2], {%fd80, %fd81};
$L__BB0_11:
	ret;

}
	// .globl	_ZN7convdev8kbit_revEPN6thrust24THRUST_300001_SM_1000_NS7complexIdEEii
.visible .entry _ZN7convdev8kbit_revEPN6thrust24THRUST_300001_SM_1000_NS7complexIdEEii(
	.param .u64 .ptr .align 1 _ZN7convdev8kbit_revEPN6thrust24THRUST_300001_SM_1000_NS7complexIdEEii_param_0,
	.param .u32 _ZN7convdev8kbit_revEPN6thrust24THRUST_300001_SM_1000_NS7complexIdEEii_param_1,
	.param .u32 _ZN7convdev8kbit_revEPN6thrust24THRUST_300001_SM_1000_NS7complexIdEEii_param_2
)
{
	.reg .pred 	%p<8>;
	.reg .b32 	%r<55>;
	.reg .b64 	%rd<7>;
	.reg .b64 	%fd<5>;

	ld.param.u64 	%rd1, [_ZN7convdev8kbit_revEPN6thrust24THRUST_300001_SM_1000_NS7complexIdEEii_param_0];
	ld.param.u32 	%r21, [_ZN7convdev8kbit_revEPN6thrust24THRUST_300001_SM_1000_NS7complexIdEEii_param_1];
	ld.param.u32 	%r22, [_ZN7convdev8kbit_revEPN6thrust24THRUST_300001_SM_1000_NS7complexIdEEii_param_2];
	mov.u32 	%r23, %ctaid.x;
	mov.u32 	%r24, %ntid.x;
	mov.u32 	%r25, %tid.x;
	mad.lo.s32 	%r1, %r23, %r24, %r25;
	setp.ge.s32 	%p1, %r1, %r22;
	@%p1 bra 	$L__BB1_10;
	setp.lt.s32 	%p2, %r21, 1;
	mov.b32 	%r54, 0;
	@%p2 bra 	$L__BB1_8;
	and.b32  	%r2, %r21, 3;
	setp.lt.u32 	%p3, %r21, 4;
	mov.b32 	%r54, 0;
	mov.u32 	%r49, %r1;
	@%p3 bra 	$L__BB1_5;
	and.b32  	%r30, %r21, 2147483644;
	neg.s32 	%r45, %r30;
	mov.b32 	%r54, 0;
	mov.u32 	%r49, %r1;
$L__BB1_4:
	shl.b32 	%r31, %r49, 2;
	and.b32  	%r32, %r31, 4;
	shr.u32 	%r33, %r49, 2;
	shl.b32 	%r34, %r54, 3;
	or.b32  	%r35, %r34, %r32;
	and.b32  	%r36, %r49, 2;
	or.b32  	%r37, %r36, %r35;
	and.b32  	%r38, %r33, 1;
	or.b32  	%r39, %r38, %r37;
	shr.u32 	%r40, %r49, 3;
	shl.b32 	%r41, %r39, 1;
	and.b32  	%r42, %r40, 1;
	or.b32  	%r54, %r42, %r41;
	shr.s32 	%r49, %r49, 4;
	add.s32 	%r45, %r45, 4;
	setp.ne.s32 	%p4, %r45, 0;
	@%p4 bra 	$L__BB1_4;
$L__BB1_5:
	setp.eq.s32 	%p5, %r2, 0;
	@%p5 bra 	$L__BB1_8;
	neg.s32 	%r51, %r2;
$L__BB1_7:
	.pragma "nounroll";
	shl.b32 	%r43, %r54, 1;
	and.b32  	%r44, %r49, 1;
	or.b32  	%r54, %r44, %r43;
	shr.s32 	%r49, %r49, 1;
	add.s32 	%r51, %r51, 1;
	setp.ne.s32 	%p6, %r51, 0;
	@%p6 bra 	$L__BB1_7;
$L__BB1_8:
	setp.le.s32 	%p7, %r54, %r1;
	@%p7 bra 	$L__BB1_10;
	cvta.to.global.u64 	%rd2, %rd1;
	mul.wide.s32 	%rd3, %r1, 16;
	add.s64 	%rd4, %rd2, %rd3;
	ld.global.v2.f64 	{%fd1, %fd2}, [%rd4];
	mul.wide.s32 	%rd5, %r54, 16;
	add.s64 	%rd6, %rd2, %rd5;
	ld.global.v2.f64 	{%fd3, %fd4}, [%rd6];
	st.global.v2.f64 	[%rd4], {%fd3, %fd4};
	st.global.v2.f64 	[%rd6], {%fd1, %fd2};
$L__BB1_10:
	ret;

}
	// .globl	_ZN7convdev4kmulEPN6thrust24THRUST_300001_SM_1000_NS7complexIdEES4_i
.visible .entry _ZN7convdev4kmulEPN6thrust24THRUST_300001_SM_1000_NS7complexIdEES4_i(
	.param .u64 .ptr .align 1 _ZN7convdev4kmulEPN6thrust24THRUST_300001_SM_1000_NS7complexIdEES4_i_param_0,
	.param .u64 .ptr .align 1 _ZN7convdev4kmulEPN6thrust24THRUST_300001_SM_1000_NS7complexIdEES4_i_param_1,
	.param .u32 _ZN7convdev4kmulEPN6thrust24THRUST_300001_SM_1000_NS7complexIdEES4_i_param_2
)
{
	.reg .pred 	%p<2>;
	.reg .b32 	%r<6>;
	.reg .b64 	%rd<8>;
	.reg .b64 	%fd<10>;

	ld.param.u64 	%rd1, [_ZN7convdev4kmulEPN6thrust24THRUST_300001_SM_1000_NS7complexIdEES4_i_param_0];
	ld.param.u64 	%rd2, [_ZN7convdev4kmulEPN6thrust24THRUST_300001_SM_1000_NS7complexIdEES4_i_param_1];
	ld.param.u32 	%r2, [_ZN7convdev4kmulEPN6thrust24THRUST_300001_SM_1000_NS7complexIdEES4_i_param_2];
	mov.u32 	%r3, %ctaid.x;
	mov.u32 	%r4, %ntid.x;
	mov.u32 	%r5, %tid.x;
	mad.lo.s32 	%r1, %r3, %r4, %r5;
	setp.ge.s32 	%p1, %r1, %r2;
	@%p1 bra 	$L__BB2_2;
	cvta.to.global.u64 	%rd3, %rd1;
	cvta.to.global.u64 	%rd4, %rd2;
	mul.wide.s32 	%rd5, %r1, 16;
	add.s64 	%rd6, %rd3, %rd5;
	add.s64 	%rd7, %rd4, %rd5;
	ld.global.v2.f64 	{%fd1, %fd2}, [%rd6];
	ld.global.v2.f64 	{%fd3, %fd4}, [%rd7];
	mul.f64 	%fd5, %fd1, %fd3;
	mul.f64 	%fd6, %fd2, %fd4;
	sub.f64 	%fd7, %fd5, %fd6;
	mul.f64 	%fd8, %fd2, %fd3;
	fma.rn.f64 	%fd9, %fd4, %fd1, %fd8;
	st.global.v2.f64 	[%rd6], {%fd7, %fd9};
$L__BB2_2:
	ret;

}
	// .globl	_ZN7convdev4kdivEPN6thrust24THRUST_300001_SM_1000_NS7complexIdEEii
.visible .entry _ZN7convdev4kdivEPN6thrust24THRUST_300001_SM_1000_NS7complexIdEEii(
	.param .u64 .ptr .align 1 _ZN7convdev4kdivEPN6thrust24THRUST_300001_SM_1000_NS7complexIdEEii_param_0,
	.param .u32 _ZN7convdev4kdivEPN6thrust24THRUST_300001_SM_1000_NS7complexIdEEii_param_1,
	.param .u32 _ZN7convdev4kdivEPN6thrust24THRUST_300001_SM_1000_NS7complexIdEEii_param_2
)
{
	.reg .pred 	%p<2>;
	.reg .b32 	%r<7>;
	.reg .b64 	%rd<5>;
	.reg .b64 	%fd<6>;

	ld.param.u64 	%rd1, [_ZN7convdev4kdivEPN6thrust24THRUST_300001_SM_1000_NS7complexIdEEii_param_0];
	ld.param.u32 	%r2, [_ZN7convdev4kdivEPN6thrust24THRUST_300001_SM_1000_NS7complexIdEEii_param_1];
	ld.param.u32 	%r3, [_ZN7convdev4kdivEPN6thrust24THRUST_300001_SM_1000_NS7complexIdEEii_param_2];
	mov.u32 	%r4, %ctaid.x;
	mov.u32 	%r5, %ntid.x;
	mov.u32 	%r6, %tid.x;
	mad.lo.s32 	%r1, %r4, %r5, %r6;
	setp.ge.s32 	%p1, %r1, %r3;
	@%p1 bra 	$L__BB3_2;
	cvta.to.global.u64 	%rd2, %rd1;
	mul.wide.s32 	%rd3, %r1, 16;
	add.s64 	%rd4, %rd2, %rd3;
	ld.global.v2.f64 	{%fd1, %fd2}, [%rd4];
	cvt.rn.f64.s32 	%fd3, %r2;
	div.rn.f64 	%fd4, %fd1, %fd3;
	div.rn.f64 	%fd5, %fd2, %fd3;
	st.global.v2.f64 	[%rd4], {%fd4, %fd5};
$L__BB3_2:
	ret;

}
	// .globl	_ZN7convdev4rtoiEPN6thrust24THRUST_300001_SM_1000_NS7complexIdEEPii
.visible .entry _ZN7convdev4rtoiEPN6thrust24THRUST_300001_SM_1000_NS7complexIdEEPii(
	.param .u64 .ptr .align 1 _ZN7convdev4rtoiEPN6thrust24THRUST_300001_SM_1000_NS7complexIdEEPii_param_0,
	.param .u64 .ptr .align 1 _ZN7convdev4rtoiEPN6thrust24THRUST_300001_SM_1000_NS7complexIdEEPii_param_1,
	.param .u32 _ZN7convdev4rtoiEPN6thrust24THRUST_300001_SM_1000_NS7complexIdEEPii_param_2
)
{
	.reg .pred 	%p<2>;
	.reg .b32 	%r<7>;
	.reg .b64 	%rd<9>;
	.reg .b64 	%fd<2>;

	ld.param.u64 	%rd1, [_ZN7convdev4rtoiEPN6thrust24THRUST_300001_SM_1000_NS7complexIdEEPii_param_0];
	ld.param.u64 	%rd2, [_ZN7convdev4rtoiEPN6thrust24THRUST_300001_SM_1000_NS7complexIdEEPii_param_1];
	ld.param.u32 	%r2, [_ZN7convdev4rtoiEPN6thrust24THRUST_300001_SM_1000_NS7complexIdEEPii_param_2];
	mov.u32 	%r3, %ctaid.x;
	mov.u32 	%r4, %ntid.x;
	mov.u32 	%r5, %tid.x;
	mad.lo.s32 	%r1, %r3, %r4, %r5;
	setp.ge.s32 	%p1, %r1, %r2;
	@%p1 bra 	$L__BB4_2;
	cvta.to.global.u64 	%rd3, %rd1;
	cvta.to.global.u64 	%rd4, %rd2;
	mul.wide.s32 	%rd5, %r1, 16;
	add.s64 	%rd6, %rd3, %rd5;
	ld.global.f64 	%fd1, [%rd6];
	cvt.rni.s32.f64 	%r6, %fd1;
	mul.wide.s32 	%rd7, %r1, 4;
	add.s64 	%rd8, %rd4, %rd7;
	st.global.u32 	[%rd8], %r6;
$L__BB4_2:
	ret;

}
	// .globl	_ZN7convdev4itorEPiPN6thrust24THRUST_300001_SM_1000_NS7complexIdEEi
.visible .entry _ZN7convdev4itorEPiPN6thrust24THRUST_300001_SM_1000_NS7complexIdEEi(
	.param .u64 .ptr .align 1 _ZN7convdev4itorEPiPN6thrust24THRUST_300001_SM_1000_NS7complexIdEEi_param_0,
	.param .u64 .ptr .align 1 _ZN7convdev4itorEPiPN6thrust24THRUST_300001_SM_1000_NS7complexIdEEi_param_1,
	.param .u32 _ZN7convdev4itorEPiPN6thrust24THRUST_300001_SM_1000_NS7complexIdEEi_param_2
)
{
	.reg .pred 	%p<2>;
	.reg .b32 	%r<7>;
	.reg .b64 	%rd<9>;
	.reg .b64 	%fd<3>;

	ld.param.u64 	%rd1, [_ZN7convdev4itorEPiPN6thrust24THRUST_300001_SM_1000_NS7complexIdEEi_param_0];
	ld.param.u64 	%rd2, [_ZN7convdev4itorEPiPN6thrust24THRUST_300001_SM_1000_NS7complexIdEEi_param_1];
	ld.param.u32 	%r2, [_ZN7convdev4itorEPiPN6thrust24THRUST_300001_SM_1000_NS7complexIdEEi_param_2];
	mov.u32 	%r3, %ctaid.x;
	mov.u32 	%r4, %ntid.x;
	mov.u32 	%r5, %tid.x;
	mad.lo.s32 	%r1, %r3, %r4, %r5;
	setp.ge.s32 	%p1, %r1, %r2;
	@%p1 bra 	$L__BB5_2;
	cvta.to.global.u64 	%rd3, %rd1;
	cvta.to.global.u64 	%rd4, %rd2;
	mul.wide.s32 	%rd5, %r1, 4;
	add.s64 	%rd6, %rd3, %rd5;
	ld.global.u32 	%r6, [%rd6];
	cvt.rn.f64.s32 	%fd1, %r6;
	mul.wide.s32 	%rd7, %r1, 16;
	add.s64 	%rd8, %rd4, %rd7;
	mov.f64 	%fd2, 0d0000000000000000;
	st.global.v2.f64 	[%rd8], {%fd1, %fd2};
$L__BB5_2:
	ret;

}
.func  (.param .align 16 .b8 func_retval0[16]) __internal_trig_reduction_slowpathd(
	.param .b64 __internal_trig_reduction_slowpathd_param_0
)
{
	.local .align 8 .b8 	__local_depot6[40];
	.reg .b64 	%SP;
	.reg .b64 	%SPL;
	.reg .pred 	%p<10>;
	.reg .b32 	%r<47>;
	.reg .b64 	%rd<74>;
	.reg .b64 	%fd<5>;

	mov.u64 	%SPL, __local_depot6;
	ld.param.f64 	%fd4, [__internal_trig_reduction_slowpathd_param_0];
	add.u64 	%rd1, %SPL, 0;
	{
	.reg .b32 %temp; 
	mov.b64 	{%temp, %r1}, %fd4;
	}
	shr.u32 	%r2, %r1, 20;
	and.b32  	%r3, %r2, 2047;
	setp.eq.s32 	%p1, %r3, 2047;
	mov.b32 	%r46, 0;
	@%p1 bra 	$L__BB6_9;
	add.s32 	%r20, %r3, -1024;
	mov.b64 	%rd20, %fd4;
	shl.b64 	%rd2, %rd20, 11;
	shr.u32 	%r4, %r20, 6;
	sub.s32 	%r45, 15, %r4;
	sub.s32 	%r21, 19, %r4;
	setp.lt.u32 	%p2, %r20, 128;
	selp.b32 	%r6, 18, %r21, %p2;
	setp.ge.s32 	%p3, %r45, %r6;
	mov.b64 	%rd70, 0;
	@%p3 bra 	$L__BB6_4;
	add.s32 	%r23, %r6, %r4;
	neg.s32 	%r43, %r23;
	or.b64  	%rd3, %rd2, -9223372036854775808;
	mov.b64 	%rd70, 0;
	mov.b32 	%r42, 0;
	mov.u64 	%rd25, __cudart_i2opi_d;
	mov.u32 	%r44, %r45;
$L__BB6_3:
	.pragma "nounroll";
	mul.wide.s32 	%rd22, %r42, 8;
	add.s64 	%rd23, %rd1, %rd22;
	mul.wide.s32 	%rd24, %r44, 8;
	add.s64 	%rd26, %rd25, %rd24;
	ld.global.nc.u64 	%rd27, [%rd26];
	{
	.reg .u32 %r0, %r1, %r2, %r3, %alo, %ahi, %blo, %bhi, %clo, %chi;
	mov.b64 	{%alo,%ahi}, %rd27;
	mov.b64 	{%blo,%bhi}, %rd3;
	mov.b64 	{%clo,%chi}, %rd70;
	mad.lo.cc.u32 	%r0, %alo, %blo, %clo;
	madc.hi.cc.u32 	%r1, %alo, %blo, %chi;
	madc.hi.u32 	%r2, %alo, %bhi, 0;
	mad.lo.cc.u32 	%r1, %alo, %bhi, %r1;
	madc.hi.cc.u32 	%r2, %ahi, %blo, %r2;
	madc.hi.u32 	%r3, %ahi, %bhi, 0;
	mad.lo.cc.u32 	%r1, %ahi, %blo, %r1;
	madc.lo.cc.u32 	%r2, %ahi, %bhi, %r2;
	addc.u32 	%r3, %r3, 0;
	mov.b64 	%rd28, {%r0,%r1};
	mov.b64 	%rd70, {%r2,%r3};
	}
	st.local.u64 	[%rd23], %rd28;
	add.s32 	%r44, %r44, 1;
	add.s32 	%r43, %r43, 1;
	add.s32 	%r42, %r42, 1;
	setp.ne.s32 	%p4, %r43, -15;
	mov.u32 	%r45, %r6;
	@%p4 bra 	$L__BB6_3;
$L__BB6_4:
	cvt.s64.s32 	%rd29, %r45;
	cvt.u64.u32 	%rd30, %r4;
	add.s64 	%rd31, %rd30, %rd29;
	shl.b64 	%rd32, %rd31, 3;
	add.s64 	%rd33, %rd1, %rd32;
	st.local.u64 	[%rd33+-120], %rd70;
	and.b32  	%r15, %r2, 63;
	ld.local.u64 	%rd72, [%rd1+16];
	ld.local.u64 	%rd71, [%rd1+24];
	setp.eq.s32 	%p5, %r15, 0;
	@%p5 bra 	$L__BB6_6;
	shl.b64 	%rd34, %rd71, %r15;
	shr.u64 	%rd35, %rd72, 1;
	xor.b32  	%r24, %r15, 63;
	shr.u64 	%rd36, %rd35, %r24;
	or.b64  	%rd71, %rd34, %rd36;
	ld.local.u64 	%rd37, [%rd1+8];
	shl.b64 	%rd38, %rd72, %r15;
	shr.u64 	%rd39, %rd37, 1;
	shr.u64 	%rd40, %rd39, %r24;
	or.b64  	%rd72, %rd38, %rd40;
$L__BB6_6:
	and.b32  	%r25, %r1, -2147483648;
	shr.u64 	%rd41, %rd71, 62;
	cvt.u32.u64 	%r26, %rd41;
	mov.b64 	{%r27, %r28}, %rd71;
	mov.b64 	{%r29, %r30}, %rd72;
	shf.l.wrap.b32 	%r31, %r30, %r27, 2;
	shf.l.wrap.b32 	%r32, %r27, %r28, 2;
	mov.b64 	%rd42, {%r31, %r32};
	shl.b64 	%rd43, %rd72, 2;
	shr.u64 	%rd44, %rd42, 63;
	cvt.u32.u64 	%r33, %rd44;
	add.s32 	%r34, %r33, %r26;
	setp.eq.s32 	%p6, %r25, 0;
	neg.s32 	%r35, %r34;
	selp.b32 	%r46, %r34, %r35, %p6;
	setp.gt.s64 	%p7, %rd42, -1;
	mov.b64 	%rd45, 0;
	{
	.reg .u32 %r0, %r1, %r2, %r3, %a0, %a1, %a2, %a3, %b0, %b1, %b2, %b3;
	mov.b64 	{%a0,%a1}, %rd45;
	mov.b64 	{%a2,%a3}, %rd45;
	mov.b64 	{%b0,%b1}, %rd43;
	mov.b64 	{%b2,%b3}, %rd42;
	sub.cc.u32 	%r0, %a0, %b0;
	subc.cc.u32 	%r1, %a1, %b1;
	subc.cc.u32 	%r2, %a2, %b2;
	subc.u32 	%r3, %a3, %b3;
	mov.b64 	%rd46, {%r0,%r1};
	mov.b64 	%rd47, {%r2,%r3};
	}
	xor.b32  	%r36, %r25, -2147483648;
	selp.b64 	%rd73, %rd42, %rd47, %p7;
	selp.b64 	%rd14, %rd43, %rd46, %p7;
	selp.b32 	%r17, %r25, %r36, %p7;
	clz.b64 	%r37, %rd73;
	cvt.u64.u32 	%rd15, %r37;
	setp.eq.s32 	%p8, %r37, 0;
	@%p8 bra 	$L__BB6_8;
	cvt.u32.u64 	%r38, %rd15;
	and.b32  	%r39, %r38, 63;
	shl.b64 	%rd48, %rd73, %r39;
	shr.u64 	%rd49, %rd14, 1;
	not.b32 	%r40, %r38;
	and.b32  	%r41, %r40, 63;
	shr.u64 	%rd50, %rd49, %r41;
	or.b64  	%rd73, %rd48, %rd50;
$L__BB6_8:
	mov.b64 	%rd51, -3958705157555305931;
	{
	.reg .u32 %r0, %r1, %r2, %r3, %alo, %ahi, %blo, %bhi;
	mov.b64 	{%alo,%ahi}, %rd73;
	mov.b64 	{%blo,%bhi}, %rd51;
	mul.lo.u32 	%r0, %alo, %blo;
	mul.hi.u32 	%r1, %alo, %blo;
	mad.lo.cc.u32 	%r1, %alo, %bhi, %r1;
	madc.hi.u32 	%r2, %alo, %bhi, 0;
	mad.lo.cc.u32 	%r1, %ahi, %blo, %r1;
	madc.hi.cc.u32 	%r2, %ahi, %blo, %r2;
	madc.hi.u32 	%r3, %ahi, %bhi, 0;
	mad.lo.cc.u32 	%r2, %ahi, %bhi, %r2;
	addc.u32 	%r3, %r3, 0;
	mov.b64 	%rd52, {%r0,%r1};
	mov.b64 	%rd53, {%r2,%r3};
	}
	setp.gt.s64 	%p9, %rd53, 0;
	{
	.reg .u32 %r0, %r1, %r2, %r3, %a0, %a1, %a2, %a3, %b0, %b1, %b2, %b3;
	mov.b64 	{%a0,%a1}, %rd52;
	mov.b64 	{%a2,%a3}, %rd53;
	mov.b64 	{%b0,%b1}, %rd52;
	mov.b64 	{%b2,%b3}, %rd53;
	add.cc.u32 	%r0, %a0, %b0;
	addc.cc.u32 	%r1, %a1, %b1;
	addc.cc.u32 	%r2, %a2, %b2;
	addc.u32 	%r3, %a3, %b3;
	mov.b64 	%rd54, {%r0,%r1};
	mov.b64 	%rd55, {%r2,%r3};
	}
	selp.b64 	%rd56, %rd55, %rd53, %p9;
	selp.s64 	%rd57, -1, 0, %p9;
	sub.s64 	%rd58, %rd57, %rd15;
	cvt.u64.u32 	%rd59, %r17;
	shl.b64 	%rd60, %rd59, 32;
	add.s64 	%rd61, %rd56, 1;
	shr.u64 	%rd62, %rd61, 10;
	add.s64 	%rd63, %rd62, 1;
	shr.u64 	%rd64, %rd63, 1;
	shl.b64 	%rd65, %rd58, 52;
	add.s64 	%rd66, %rd65, %rd64;
	add.s64 	%rd67, %rd66, 4602678819172646912;
	or.b64  	%rd68, %rd67, %rd60;
	mov.b64 	%fd4, %rd68;
$L__BB6_9:
	st.param.f64 	[func_retval0], %fd4;
	st.param.b32 	[func_retval0+8], %r46;
	ret;

}


// ===== COMPILED SASS (sm_100) =====

	.target	sm_100

	.elftype	@"ET_EXEC"


//--------------------- .note.nv.tkinfo           --------------------------
	.section	.note.nv.tkinfo,"",@"SHT_NOTE"
	.sectionflags	@"SHF_NOTE_NV_TKINFO"
	.tkinfo
        /*0018*/ 	.word	0x00000002
        /*0030*/ 	.string	""
        /*0030*/ 	.string	"ptxas"
        /*0030*/ 	.string	"Cuda compilation tools, release 13.0, V13.0.88"
        /*0030*/ 	.string	"Build cuda_13.0.r13.0/compiler.36424714_0"
        /*0030*/ 	.string	"-arch sm_100 -m 64 "



//--------------------- .note.nv.cuinfo           --------------------------
	.section	.note.nv.cuinfo,"",@"SHT_NOTE"
	.sectionflags	@"SHF_NOTE_NV_CUINFO"
        /*0018*/ 	.short	0x0002
        /*001a*/ 	.short	0x0064
        /*001c*/ 	.short	0x0082
	.zero		2


//--------------------- .nv.info                  --------------------------
	.section	.nv.info,"",@"SHT_CUDA_INFO"
	.align	4


	//----- nvinfo : EIATTR_REGCOUNT
	.align		4
        /*0000*/ 	.byte	0x04, 0x2f
        /*0002*/ 	.short	(.L_31 - .L_30)
	.align		4
.L_30:
        /*0004*/ 	.word	index@(_ZN7convdev4cfftEPN6thrust24THRUST_300001_SM_1000_NS7complexIdEEiib)
        /*0008*/ 	.word	0x00000028


	//----- nvinfo : EIATTR_FRAME_SIZE
	.align		4
.L_31:
        /*000c*/ 	.byte	0x04, 0x11
        /*000e*/ 	.short	(.L_33 - .L_32)
	.align		4
.L_32:
        /*0010*/ 	.word	index@($_ZN7convdev4cfftEPN6thrust24THRUST_300001_SM_1000_NS7complexIdEEiib$__internal_trig_reduction_slowpathd)
        /*0014*/ 	.word	0x00000028


	//----- nvinfo : EIATTR_FRAME_SIZE
	.align		4
.L_33:
        /*0018*/ 	.byte	0x04, 0x11
        /*001a*/ 	.short	(.L_35 - .L_34)
	.align		4
.L_34:
        /*001c*/ 	.word	index@($__internal_1_$__cuda_sm20_div_rn_f64_full)
        /*0020*/ 	.word	0x00000028


	//----- nvinfo : EIATTR_FRAME_SIZE
	.align		4
.L_35:
        /*0024*/ 	.byte	0x04, 0x11
        /*0026*/ 	.short	(.L_37 - .L_36)
	.align		4
.L_36:
        /*0028*/ 	.word	index@(_ZN7convdev4cfftEPN6thrust24THRUST_300001_SM_1000_NS7complexIdEEiib)
        /*002c*/ 	.word	0x00000028


	//----- nvinfo : EIATTR_REGCOUNT
	.align		4
.L_37:
        /*0030*/ 	.byte	0x04, 0x2f
        /*0032*/ 	.short	(.L_39 - .L_38)
	.align		4
.L_38:
        /*0034*/ 	.word	index@(_ZN7convdev8kbit_revEPN6thrust24THRUST_300001_SM_1000_NS7complexIdEEii)
        /*0038*/ 	.word	0x00000012


	//----- nvinfo : EIATTR_FRAME_SIZE
	.align		4
.L_39:
        /*003c*/ 	.byte	0x04, 0x11
        /*003e*/ 	.short	(.L_41 - .L_40)
	.align		4
.L_40:
        /*0040*/ 	.word	index@(_ZN7convdev8kbit_revEPN6thrust24THRUST_300001_SM_1000_NS7complexIdEEii)
        /*0044*/ 	.word	0x00000000


	//----- nvinfo : EIATTR_REGCOUNT
	.align		4
.L_41:
        /*0048*/ 	.byte	0x04, 0x2f
        /*004a*/ 	.short	(.L_43 - .L_42)
	.align		4
.L_42:
        /*004c*/ 	.word	index@(_ZN7convdev4kmulEPN6thrust24THRUST_300001_SM_1000_NS7complexIdEES4_i)
        /*0050*/ 	.word	0x00000012


	//----- nvinfo : EIATTR_FRAME_SIZE
	.align		4
.L_43:
        /*0054*/ 	.byte	0x04, 0x11
        /*0056*/ 	.short	(.L_45 - .L_44)
	.align		4
.L_44:
        /*0058*/ 	.word	index@(_ZN7convdev4kmulEPN6thrust24THRUST_300001_SM_1000_NS7complexIdEES4_i)
        /*005c*/ 	.word	0x00000000


	//----- nvinfo : EIATTR_REGCOUNT
	.align		4
.L_45:
        /*0060*/ 	.byte	0x04, 0x2f
        /*0062*/ 	.short	(.L_47 - .L_46)
	.align		4
.L_46:
        /*0064*/ 	.word	index@(_ZN7convdev4kdivEPN6thrust24THRUST_300001_SM_1000_NS7complexIdEEii)
        /*0068*/ 	.word	0x0000001f


	//----- nvinfo : EIATTR_FRAME_SIZE
	.align		4
.L_47:
        /*006c*/ 	.byte	0x04, 0x11
        /*006e*/ 	.short	(.L_49 - .L_48)
	.align		4
.L_48:
        /*0070*/ 	.word	index@($__internal_0_$__cuda_sm20_div_rn_f64_full)
        /*0074*/ 	.word	0x00000000


	//----- nvinfo : EIATTR_FRAME_SIZE
	.align		4
.L_49:
        /*0078*/ 	.byte	0x04, 0x11
        /*007a*/ 	.short	(.L_51 - .L_50)
	.align		4
.L_50:
        /*007c*/ 	.word	index@(_ZN7convdev4kdivEPN6thrust24THRUST_300001_SM_1000_NS7complexIdEEii)
        /*0080*/ 	.word	0x00000000


	//----- nvinfo : EIATTR_REGCOUNT
	.align		4
.L_51:
        /*0084*/ 	.byte	0x04, 0x2f
        /*0086*/ 	.short	(.L_53 - .L_52)
	.align		4
.L_52:
        /*0088*/ 	.word	index@(_ZN7convdev4rtoiEPN6thrust24THRUST_300001_SM_1000_NS7complexIdEEPii)
        /*008c*/ 	.word	0x0000000c


	//----- nvinfo : EIATTR_FRAME_SIZE
	.align		4
.L_53:
        /*0090*/ 	.byte	0x04, 0x11
        /*0092*/ 	.short	(.L_55 - .L_54)
	.align		4
.L_54:
        /*0094*/ 	.word	index@(_ZN7convdev4rtoiEPN6thrust24THRUST_300001_SM_1000_NS7complexIdEEPii)
        /*0098*/ 	.word	0x00000000


	//----- nvinfo : EIATTR_REGCOUNT
	.align		4
.L_55:
        /*009c*/ 	.byte	0x04, 0x2f
        /*009e*/ 	.short	(.L_57 - .L_56)
	.align		4
.L_56:
        /*00a0*/ 	.word	index@(_ZN7convdev4itorEPiPN6thrust24THRUST_300001_SM_1000_NS7complexIdEEi)
        /*00a4*/ 	.word	0x0000000e


	//----- nvinfo : EIATTR_FRAME_SIZE
	.align		4
.L_57:
        /*00a8*/ 	.byte	0x04, 0x11
        /*00aa*/ 	.short	(.L_59 - .L_58)
	.align		4
.L_58:
        /*00ac*/ 	.word	index@(_ZN7convdev4itorEPiPN6thrust24THRUST_300001_SM_1000_NS7complexIdEEi)
        /*00b0*/ 	.word	0x00000000


	//----- nvinfo : EIATTR_MIN_STACK_SIZE
	.align		4
.L_59:
        /*00b4*/ 	.byte	0x04, 0x12
        /*00b6*/ 	.short	(.L_61 - .L_60)
	.align		4
.L_60:
        /*00b8*/ 	.word	index@(_ZN7convdev4itorEPiPN6thrust24THRUST_300001_SM_1000_NS7complexIdEEi)
        /*00bc*/ 	.word	0x00000000


	//----- nvinfo : EIATTR_MIN_STACK_SIZE
	.align		4
.L_61:
        /*00c0*/ 	.byte	0x04, 0x12
        /*00c2*/ 	.short	(.L_63 - .L_62)
	.align		4
.L_62:
        /*00c4*/ 	.word	index@(_ZN7convdev4rtoiEPN6thrust24THRUST_300001_SM_1000_NS7complexIdEEPii)
        /*00c8*/ 	.word	0x00000000


	//----- nvinfo : EIATTR_MIN_STACK_SIZE
	.align		4
.L_63:
        /*00cc*/ 	.byte	0x04, 0x12
        /*00ce*/ 	.short	(.L_65 - .L_64)
	.align		4
.L_64:
        /*00d0*/ 	.word	index@(_ZN7convdev4kdivEPN6thrust24THRUST_300001_SM_1000_NS7complexIdEEii)
        /*00d4*/ 	.word	0x00000000


	//----- nvinfo : EIATTR_MIN_STACK_SIZE
	.align		4
.L_65:
        /*00d8*/ 	.byte	0x04, 0x12
        /*00da*/ 	.short	(.L_67 - .L_66)
	.align		4
.L_66:
        /*00dc*/ 	.word	index@(_ZN7convdev4kmulEPN6thrust24THRUST_300001_SM_1000_NS7complexIdEES4_i)
        /*00e0*/ 	.word	0x00000000


	//----- nvinfo : EIATTR_MIN_STACK_SIZE
	.align		4
.L_67:
        /*00e4*/ 	.byte	0x04, 0x12
        /*00e6*/ 	.short	(.L_69 - .L_68)
	.align		4
.L_68:
        /*00e8*/ 	.word	index@(_ZN7convdev8kbit_revEPN6thrust24THRUST_300001_SM_1000_NS7complexIdEEii)
        /*00ec*/ 	.word	0x00000000


	//----- nvinfo : EIATTR_MIN_STACK_SIZE
	.align		4
.L_69:
        /*00f0*/ 	.byte	0x04, 0x12
        /*00f2*/ 	.short	(.L_71 - .L_70)
	.align		4
.L_70:
        /*00f4*/ 	.word	index@(_ZN7convdev4cfftEPN6thrust24THRUST_300001_SM_1000_NS7complexIdEEiib)
        /*00f8*/ 	.word	0x00000028
.L_71:


//--------------------- .nv.compat                --------------------------
	.section	.nv.compat,"",@"SHT_CUDA_COMPAT_INFO"
	.align	4
        /*0000*/ 	.byte	0x02, 0x09, 0x00, 0x00, 0x02, 0x02, 0x01, 0x00, 0x02, 0x05, 0x05, 0x00, 0x03, 0x07, 0x01, 0x01
        /*0010*/ 	.byte	0x02, 0x03, 0x00, 0x00, 0x02, 0x06, 0x01, 0x00, 0x04, 0x0b, 0x08, 0x00, 0x01, 0x00, 0x00, 0x00
        /*0020*/ 	.byte	0x00, 0x00, 0x00, 0x00


//--------------------- .nv.info._ZN7convdev4itorEPiPN6thrust24THRUST_300001_SM_1000_NS7complexIdEEi --------------------------
	.section	.nv.info._ZN7convdev4itorEPiPN6thrust24THRUST_300001_SM_1000_NS7complexIdEEi,"",@"SHT_CUDA_INFO"
	.sectionflags	@""
	.align	4


	//----- nvinfo : EIATTR_CUDA_API_VERSION
	.align		4
        /*0000*/ 	.byte	0x04, 0x37
        /*0002*/ 	.short	(.L_73 - .L_72)
.L_72:
        /*0004*/ 	.word	0x00000082


	//----- nvinfo : EIATTR_KPARAM_INFO
	.align		4
.L_73:
        /*0008*/ 	.byte	0x04, 0x17
        /*000a*/ 	.short	(.L_75 - .L_74)
.L_74:
        /*000c*/ 	.word	0x00000000
        /*0010*/ 	.short	0x0002
        /*0012*/ 	.short	0x0010
        /*0014*/ 	.byte	0x00, 0xf0, 0x11, 0x00


	//----- nvinfo : EIATTR_KPARAM_INFO
	.align		4
.L_75:
        /*0018*/ 	.byte	0x04, 0x17
        /*001a*/ 	.short	(.L_77 - .L_76)
.L_76:
        /*001c*/ 	.word	0x00000000
        /*0020*/ 	.short	0x0001
        /*0022*/ 	.short	0x0008
        /*0024*/ 	.byte	0x00, 0xf5, 0x21, 0x00


	//----- nvinfo : EIATTR_KPARAM_INFO
	.align		4
.L_77:
        /*0028*/ 	.byte	0x04, 0x17
        /*002a*/ 	.short	(.L_79 - .L_78)
.L_78:
        /*002c*/ 	.word	0x00000000
        /*0030*/ 	.short	0x0000
        /*0032*/ 	.short	0x0000
        /*0034*/ 	.byte	0x00, 0xf5, 0x21, 0x00


	//----- nvinfo : EIATTR_SPARSE_MMA_MASK
	.align		4
.L_79:
        /*0038*/ 	.byte	0x03, 0x50
        /*003a*/ 	.short	0x0000


	//----- nvinfo : EIATTR_MAXREG_COUNT
	.align		4
        /*003c*/ 	.byte	0x03, 0x1b
        /*003e*/ 	.short	0x00ff


	//----- nvinfo : EIATTR_MERCURY_ISA_VERSION
	.align		4
        /*0040*/ 	.byte	0x03, 0x5f
        /*0042*/ 	.short	0x0101


	//----- nvinfo : EIATTR_VRC_CTA_INIT_COUNT
	.align		4
        /*0044*/ 	.byte	0x02, 0x4a
	.zero		1
	.zero		1


	//----- nvinfo : EIATTR_EXIT_INSTR_OFFSETS
	.align		4
        /*0048*/ 	.byte	0x04, 0x1c
        /*004a*/ 	.short	(.L_81 - .L_80)


	//   ....[0]....
.L_80:
        /*004c*/ 	.word	0x00000070


	//   ....[1]....
        /*0050*/ 	.word	0x00000110


	//----- nvinfo : EIATTR_CBANK_PARAM_SIZE
	.align		4
.L_81:
        /*0054*/ 	.byte	0x03, 0x19
        /*0056*/ 	.short	0x0014


	//----- nvinfo : EIATTR_PARAM_CBANK
	.align		4
        /*0058*/ 	.byte	0x04, 0x0a
        /*005a*/ 	.short	(.L_83 - .L_82)
	.align		4
.L_82:
        /*005c*/ 	.word	index@(.nv.constant0._ZN7convdev4itorEPiPN6thrust24THRUST_300001_SM_1000_NS7complexIdEEi)
        /*0060*/ 	.short	0x0380
        /*0062*/ 	.short	0x0014


	//----- nvinfo : EIATTR_SW_WAR
	.align		4
.L_83:
        /*0064*/ 	.byte	0x04, 0x36
        /*0066*/ 	.short	(.L_85 - .L_84)
.L_84:
        /*0068*/ 	.word	0x00000008
.L_85:


//--------------------- .nv.info._ZN7convdev4rtoiEPN6thrust24THRUST_300001_SM_1000_NS7complexIdEEPii --------------------------
	.section	.nv.info._ZN7convdev4rtoiEPN6thrust24THRUST_300001_SM_1000_NS7complexIdEEPii,"",@"SHT_CUDA_INFO"
	.sectionflags	@""
	.align	4


	//----- nvinfo : EIATTR_CUDA_API_VERSION
	.align		4
        /*0000*/ 	.byte	0x04, 0x37
        /*0002*/ 	.short	(.L_87 - .L_86)
.L_86:
        /*0004*/ 	.word	0x00000082


	//----- nvinfo : EIATTR_KPARAM_INFO
	.align		4
.L_87:
        /*0008*/ 	.byte	0x04, 0x17
        /*000a*/ 	.short	(.L_89 - .L_88)
.L_88:
        /*000c*/ 	.word	0x00000000
        /*0010*/ 	.short	0x0002
        /*0012*/ 	.short	0x0010
        /*0014*/ 	.byte	0x00, 0xf0, 0x11, 0x00


	//----- nvinfo : EIATTR_KPARAM_INFO
	.align		4
.L_89:
        /*0018*/ 	.byte	0x04, 0x17
        /*001a*/ 	.short	(.L_91 - .L_90)
.L_90:
        /*001c*/ 	.word	0x00000000
        /*0020*/ 	.short	0x0001
        /*0022*/ 	.short	0x0008
        /*0024*/ 	.byte	0x00, 0xf5, 0x21, 0x00


	//----- nvinfo : EIATTR_KPARAM_INFO
	.align		4
.L_91:
        /*0028*/ 	.byte	0x04, 0x17
        /*002a*/ 	.short	(.L_93 - .L_92)
.L_92:
        /*002c*/ 	.word	0x00000000
        /*0030*/ 	.short	0x0000
        /*0032*/ 	.short	0x0000
        /*0034*/ 	.byte	0x00, 0xf5, 0x21, 0x00


	//----- nvinfo : EIATTR_SPARSE_MMA_MASK
	.align		4
.L_93:
        /*0038*/ 	.byte	0x03, 0x50
        /*003a*/ 	.short	0x0000


	//----- nvinfo : EIATTR_MAXREG_COUNT
	.align		4
        /*003c*/ 	.byte	0x03, 0x1b
        /*003e*/ 	.short	0x00ff


	//----- nvinfo : EIATTR_MERCURY_ISA_VERSION
	.align		4
        /*0040*/ 	.byte	0x03, 0x5f
        /*0042*/ 	.short	0x0101


	//----- nvinfo : EIATTR_VRC_CTA_INIT_COUNT
	.align		4
        /*0044*/ 	.byte	0x02, 0x4a
	.zero		1
	.zero		1


	//----- nvinfo : EIATTR_EXIT_INSTR_OFFSETS
	.align		4
        /*0048*/ 	.byte	0x04, 0x1c
        /*004a*/ 	.short	(.L_95 - .L_94)


	//   ....[0]....
.L_94:
        /*004c*/ 	.word	0x00000070


	//   ....[1]....
        /*0050*/ 	.word	0x00000100


	//----- nvinfo : EIATTR_CBANK_PARAM_SIZE
	.align		4
.L_95:
        /*0054*/ 	.byte	0x03, 0x19
        /*0056*/ 	.short	0x0014


	//----- nvinfo : EIATTR_PARAM_CBANK
	.align		4
        /*0058*/ 	.byte	0x04, 0x0a
        /*005a*/ 	.short	(.L_97 - .L_96)
	.align		4
.L_96:
        /*005c*/ 	.word	index@(.nv.constant0._ZN7convdev4rtoiEPN6thrust24THRUST_300001_SM_1000_NS7complexIdEEPii)
        /*0060*/ 	.short	0x0380
        /*0062*/ 	.short	0x0014


	//----- nvinfo : EIATTR_SW_WAR
	.align		4
.L_97:
        /*0064*/ 	.byte	0x04, 0x36
        /*0066*/ 	.short	(.L_99 - .L_98)
.L_98:
        /*0068*/ 	.word	0x00000008
.L_99:


//--------------------- .nv.info._ZN7convdev4kdivEPN6thrust24THRUST_300001_SM_1000_NS7complexIdEEii --------------------------
	.section	.nv.info._ZN7convdev4kdivEPN6thrust24THRUST_300001_SM_1000_NS7complexIdEEii,"",@"SHT_CUDA_INFO"
	.sectionflags	@""
	.align	4


	//----- nvinfo : EIATTR_CUDA_API_VERSION
	.align		4
        /*0000*/ 	.byte	0x04, 0x37
        /*0002*/ 	.short	(.L_101 - .L_100)
.L_100:
        /*0004*/ 	.word	0x00000082


	//----- nvinfo : EIATTR_KPARAM_INFO
	.align		4
.L_101:
        /*0008*/ 	.byte	0x04, 0x17
        /*000a*/ 	.short	(.L_103 - .L_102)
.L_102:
        /*000c*/ 	.word	0x00000000
        /*0010*/ 	.short	0x0002
        /*0012*/ 	.short	0x000c
        /*0014*/ 	.byte	0x00, 0xf0, 0x11, 0x00


	//----- nvinfo : EIATTR_KPARAM_INFO
	.align		4
.L_103:
        /*0018*/ 	.byte	0x04, 0x17
        /*001a*/ 	.short	(.L_105 - .L_104)
.L_104:
        /*001c*/ 	.word	0x00000000
        /*0020*/ 	.short	0x0001
        /*0022*/ 	.short	0x0008
        /*0024*/ 	.byte	0x00, 0xf0, 0x11, 0x00


	//----- nvinfo : EIATTR_KPARAM_INFO
	.align		4
.L_105:
        /*0028*/ 	.byte	0x04, 0x17
        /*002a*/ 	.short	(.L_107 - .L_106)
.L_106:
        /*002c*/ 	.word	0x00000000
        /*0030*/ 	.short	0x0000
        /*0032*/ 	.short	0x0000
        /*0034*/ 	.byte	0x00, 0xf5, 0x21, 0x00


	//----- nvinfo : EIATTR_SPARSE_MMA_MASK
	.align		4
.L_107:
        /*0038*/ 	.byte	0x03, 0x50
        /*003a*/ 	.short	0x0000


	//----- nvinfo : EIATTR_MAXREG_COUNT
	.align		4
        /*003c*/ 	.byte	0x03, 0x1b
        /*003e*/ 	.short	0x00ff


	//----- nvinfo : EIATTR_MERCURY_ISA_VERSION
	.align		4
        /*0040*/ 	.byte	0x03, 0x5f
        /*0042*/ 	.short	0x0101


	//----- nvinfo : EIATTR_VRC_CTA_INIT_COUNT
	.align		4
        /*0044*/ 	.byte	0x02, 0x4a
	.zero		1
	.zero		1


	//----- nvinfo : EIATTR_EXIT_INSTR_OFFSETS
	.align		4
        /*0048*/ 	.byte	0x04, 0x1c
        /*004a*/ 	.short	(.L_109 - .L_108)


	//   ....[0]....
.L_108:
        /*004c*/ 	.word	0x00000070


	//   ....[1]....
        /*0050*/ 	.word	0x000003f0


	//----- nvinfo : EIATTR_CRS_STACK_SIZE
	.align		4
.L_109:
        /*0054*/ 	.byte	0x04, 0x1e
        /*0056*/ 	.short	(.L_111 - .L_110)
.L_110:
        /*0058*/ 	.word	0x00000000


	//----- nvinfo : EIATTR_CBANK_PARAM_SIZE
	.align		4
.L_111:
        /*005c*/ 	.byte	0x03, 0x19
        /*005e*/ 	.short	0x0010


	//----- nvinfo : EIATTR_PARAM_CBANK
	.align		4
        /*0060*/ 	.byte	0x04, 0x0a
        /*0062*/ 	.short	(.L_113 - .L_112)
	.align		4
.L_112:
        /*0064*/ 	.word	index@(.nv.constant0._ZN7convdev4kdivEPN6thrust24THRUST_300001_SM_1000_NS7complexIdEEii)
        /*0068*/ 	.short	0x0380
        /*006a*/ 	.short	0x0010


	//----- nvinfo : EIATTR_SW_WAR
	.align		4
.L_113:
        /*006c*/ 	.byte	0x04, 0x36
        /*006e*/ 	.short	(.L_115 - .L_114)
.L_114:
        /*0070*/ 	.word	0x00000008
.L_115:


//--------------------- .nv.info._ZN7convdev4kmulEPN6thrust24THRUST_300001_SM_1000_NS7complexIdEES4_i --------------------------
	.section	.nv.info._ZN7convdev4kmulEPN6thrust24THRUST_300001_SM_1000_NS7complexIdEES4_i,"",@"SHT_CUDA_INFO"
	.sectionflags	@""
	.align	4


	//----- nvinfo : EIATTR_CUDA_API_VERSION
	.align		4
        /*0000*/ 	.byte	0x04, 0x37
        /*0002*/ 	.short	(.L_117 - .L_116)
.L_116:
        /*0004*/ 	.word	0x00000082


	//----- nvinfo : EIATTR_KPARAM_INFO
	.align		4
.L_117:
        /*0008*/ 	.byte	0x04, 0x17
        /*000a*/ 	.short	(.L_119 - .L_118)
.L_118:
        /*000c*/ 	.word	0x00000000
        /*0010*/ 	.short	0x0002
        /*0012*/ 	.short	0x0010
        /*0014*/ 	.byte	0x00, 0xf0, 0x11, 0x00


	//----- nvinfo : EIATTR_KPARAM_INFO
	.align		4
.L_119:
        /*0018*/ 	.byte	0x04, 0x17
        /*001a*/ 	.short	(.L_121 - .L_120)
.L_120:
        /*001c*/ 	.word	0x00000000
        /*0020*/ 	.short	0x0001
        /*0022*/ 	.short	0x0008
        /*0024*/ 	.byte	0x00, 0xf5, 0x21, 0x00


	//----- nvinfo : EIATTR_KPARAM_INFO
	.align		4
.L_121:
        /*0028*/ 	.byte	0x04, 0x17
        /*002a*/ 	.short	(.L_123 - .L_122)
.L_122:
        /*002c*/ 	.word	0x00000000
        /*0030*/ 	.short	0x0000
        /*0032*/ 	.short	0x0000
        /*0034*/ 	.byte	0x00, 0xf5, 0x21, 0x00


	//----- nvinfo : EIATTR_SPARSE_MMA_MASK
	.align		4
.L_123:
        /*0038*/ 	.byte	0x03, 0x50
        /*003a*/ 	.short	0x0000


	//----- nvinfo : EIATTR_MAXREG_COUNT
	.align		4
        /*003c*/ 	.byte	0x03, 0x1b
        /*003e*/ 	.short	0x00ff


	//----- nvinfo : EIATTR_MERCURY_ISA_VERSION
	.align		4
        /*0040*/ 	.byte	0x03, 0x5f
        /*0042*/ 	.short	0x0101


	//----- nvinfo : EIATTR_VRC_CTA_INIT_COUNT
	.align		4
        /*0044*/ 	.byte	0x02, 0x4a
	.zero		1
	.zero		1


	//----- nvinfo : EIATTR_EXIT_INSTR_OFFSETS
	.align		4
        /*0048*/ 	.byte	0x04, 0x1c
        /*004a*/ 	.short	(.L_125 - .L_124)


	//   ....[0]....
.L_124:
        /*004c*/ 	.word	0x00000070


	//   ....[1]....
        /*0050*/ 	.word	0x00000140


	//----- nvinfo : EIATTR_CBANK_PARAM_SIZE
	.align		4
.L_125:
        /*0054*/ 	.byte	0x03, 0x19
        /*0056*/ 	.short	0x0014


	//----- nvinfo : EIATTR_PARAM_CBANK
	.align		4
        /*0058*/ 	.byte	0x04, 0x0a
        /*005a*/ 	.short	(.L_127 - .L_126)
	.align		4
.L_126:
        /*005c*/ 	.word	index@(.nv.constant0._ZN7convdev4kmulEPN6thrust24THRUST_300001_SM_1000_NS7complexIdEES4_i)
        /*0060*/ 	.short	0x0380
        /*0062*/ 	.short	0x0014


	//----- nvinfo : EIATTR_SW_WAR
	.align		4
.L_127:
        /*0064*/ 	.byte	0x04, 0x36
        /*0066*/ 	.short	(.L_129 - .L_128)
.L_128:
        /*0068*/ 	.word	0x00000008
.L_129:


//--------------------- .nv.info._ZN7convdev8kbit_revEPN6thrust24THRUST_300001_SM_1000_NS7complexIdEEii --------------------------
	.section	.nv.info._ZN7convdev8kbit_revEPN6thrust24THRUST_300001_SM_1000_NS7complexIdEEii,"",@"SHT_CUDA_INFO"
	.sectionflags	@""
	.align	4


	//----- nvinfo : EIATTR_CUDA_API_VERSION
	.align		4
        /*0000*/ 	.byte	0x04, 0x37
        /*0002*/ 	.short	(.L_131 - .L_130)
.L_130:
        /*0004*/ 	.word	0x00000082


	//----- nvinfo : EIATTR_KPARAM_INFO
	.align		4
.L_131:
        /*0008*/ 	.byte	0x04, 0x17
        /*000a*/ 	.short	(.L_133 - .L_132)
.L_132:
        /*000c*/ 	.word	0x00000000
        /*0010*/ 	.short	0x0002
        /*0012*/ 	.short	0x000c
        /*0014*/ 	.byte	0x00, 0xf0, 0x11, 0x00


	//----- nvinfo : EIATTR_KPARAM_INFO
	.align		4
.L_133:
        /*0018*/ 	.byte	0x04, 0x17
        /*001a*/ 	.short	(.L_135 - .L_134)
.L_134:
        /*001c*/ 	.word	0x00000000
        /*0020*/ 	.short	0x0001
        /*0022*/ 	.short	0x0008
        /*0024*/ 	.byte	0x00, 0xf0, 0x11, 0x00


	//----- nvinfo : EIATTR_KPARAM_INFO
	.align		4
.L_135:
        /*0028*/ 	.byte	0x04, 0x17
        /*002a*/ 	.short	(.L_137 - .L_136)
.L_136:
        /*002c*/ 	.word	0x00000000
        /*0030*/ 	.short	0x0000
        /*0032*/ 	.short	0x0000
        /*0034*/ 	.byte	0x00, 0xf5, 0x21, 0x00


	//----- nvinfo : EIATTR_SPARSE_MMA_MASK
	.align		4
.L_137:
        /*0038*/ 	.byte	0x03, 0x50
        /*003a*/ 	.short	0x0000


	//----- nvinfo : EIATTR_MAXREG_COUNT
	.align		4
        /*003c*/ 	.byte	0x03, 0x1b
        /*003e*/ 	.short	0x00ff


	//----- nvinfo : EIATTR_MERCURY_ISA_VERSION
	.align		4
        /*0040*/ 	.byte	0x03, 0x5f
        /*0042*/ 	.short	0x0101


	//----- nvinfo : EIATTR_VRC_CTA_INIT_COUNT
	.align		4
        /*0044*/ 	.byte	0x02, 0x4a
	.zero		1
	.zero		1


	//----- nvinfo : EIATTR_EXIT_INSTR_OFFSETS
	.align		4
        /*0048*/ 	.byte	0x04, 0x1c
        /*004a*/ 	.short	(.L_139 - .L_138)


	//   ....[0]....
.L_138:
        /*004c*/ 	.word	0x00000070


	//   ....[1]....
        /*0050*/ 	.word	0x00000800


	//   ....[2]....
        /*0054*/ 	.word	0x00000890


	//----- nvinfo : EIATTR_CBANK_PARAM_SIZE
	.align		4
.L_139:
        /*0058*/ 	.byte	0x03, 0x19
        /*005a*/ 	.short	0x0010


	//----- nvinfo : EIATTR_PARAM_CBANK
	.align		4
        /*005c*/ 	.byte	0x04, 0x0a
        /*005e*/ 	.short	(.L_141 - .L_140)
	.align		4
.L_140:
        /*0060*/ 	.word	index@(.nv.constant0._ZN7convdev8kbit_revEPN6thrust24THRUST_300001_SM_1000_NS7complexIdEEii)
        /*0064*/ 	.short	0x0380
        /*0066*/ 	.short	0x0010


	//----- nvinfo : EIATTR_SW_WAR
	.align		4
.L_141:
        /*0068*/ 	.byte	0x04, 0x36
        /*006a*/ 	.short	(.L_143 - .L_142)
.L_142:
        /*006c*/ 	.word	0x00000008
.L_143:


//--------------------- .nv.info._ZN7convdev4cfftEPN6thrust24THRUST_300001_SM_1000_NS7complexIdEEiib --------------------------
	.section	.nv.info._ZN7convdev4cfftEPN6thrust24THRUST_300001_SM_1000_NS7complexIdEEiib,"",@"SHT_CUDA_INFO"
	.sectionflags	@""
	.align	4


	//----- nvinfo : EIATTR_CUDA_API_VERSION
	.align		4
        /*0000*/ 	.byte	0x04, 0x37
        /*0002*/ 	.short	(.L_145 - .L_144)
.L_144:
        /*0004*/ 	.word	0x00000082


	//----- nvinfo : EIATTR_KPARAM_INFO
	.align		4
.L_145:
        /*0008*/ 	.byte	0x04, 0x17
        /*000a*/ 	.short	(.L_147 - .L_146)
.L_146:
        /*000c*/ 	.word	0x00000000
        /*0010*/ 	.short	0x0003
        /*0012*/ 	.short	0x0010
        /*0014*/ 	.byte	0x00, 0xf0, 0x05, 0x00


	//----- nvinfo : EIATTR_KPARAM_INFO
	.align		4
.L_147:
        /*0018*/ 	.byte	0x04, 0x17
        /*001a*/ 	.short	(.L_149 - .L_148)
.L_148:
        /*001c*/ 	.word	0x00000000
        /*0020*/ 	.short	0x0002
        /*0022*/ 	.short	0x000c
        /*0024*/ 	.byte	0x00, 0xf0, 0x11, 0x00


	//----- nvinfo : EIATTR_KPARAM_INFO
	.align		4
.L_149:
        /*0028*/ 	.byte	0x04, 0x17
        /*002a*/ 	.short	(.L_151 - .L_150)
.L_150:
        /*002c*/ 	.word	0x00000000
        /*0030*/ 	.short	0x0001
        /*0032*/ 	.short	0x0008
        /*0034*/ 	.byte	0x00, 0xf0, 0x11, 0x00


	//----- nvinfo : EIATTR_KPARAM_INFO
	.align		4
.L_151:
        /*0038*/ 	.byte	0x04, 0x17
        /*003a*/ 	.short	(.L_153 - .L_152)
.L_152:
        /*003c*/ 	.word	0x00000000
        /*0040*/ 	.short	0x0000
        /*0042*/ 	.short	0x0000
        /*0044*/ 	.byte	0x00, 0xf5, 0x21, 0x00


	//----- nvinfo : EIATTR_SPARSE_MMA_MASK
	.align		4
.L_153:
        /*0048*/ 	.byte	0x03, 0x50
        /*004a*/ 	.short	0x0000


	//----- nvinfo : EIATTR_MAXREG_COUNT
	.align		4
        /*004c*/ 	.byte	0x03, 0x1b
        /*004e*/ 	.short	0x00ff


	//----- nvinfo : EIATTR_MERCURY_ISA_VERSION
	.align		4
        /*0050*/ 	.byte	0x03, 0x5f
        /*0052*/ 	.short	0x0101


	//----- nvinfo : EIATTR_VRC_CTA_INIT_COUNT
	.align		4
        /*0054*/ 	.byte	0x02, 0x4a
	.zero		1
	.zero		1


	//----- nvinfo : EIATTR_EXIT_INSTR_OFFSETS
	.align		4
        /*0058*/ 	.byte	0x04, 0x1c
        /*005a*/ 	.short	(.L_155 - .L_154)


	//   ....[0]....
.L_154:
        /*005c*/ 	.word	0x00000290


	//   ....[1]....
        /*0060*/ 	.word	0x00000d00


	//----- nvinfo : EIATTR_CRS_STACK_SIZE
	.align		4
.L_155:
        /*0064*/ 	.byte	0x04, 0x1e
        /*0066*/ 	.short	(.L_157 - .L_156)
.L_156:
        /*0068*/ 	.word	0x00000000


	//----- nvinfo : EIATTR_CBANK_PARAM_SIZE
	.align		4
.L_157:
        /*006c*/ 	.byte	0x03, 0x19
        /*006e*/ 	.short	0x0011


	//----- nvinfo : EIATTR_PARAM_CBANK
	.align		4
        /*0070*/ 	.byte	0x04, 0x0a
        /*0072*/ 	.short	(.L_159 - .L_158)
	.align		4
.L_158:
        /*0074*/ 	.word	index@(.nv.constant0._ZN7convdev4cfftEPN6thrust24THRUST_300001_SM_1000_NS7complexIdEEiib)
        /*0078*/ 	.short	0x0380
        /*007a*/ 	.short	0x0011


	//----- nvinfo : EIATTR_SW_WAR
	.align		4
.L_159:
        /*007c*/ 	.byte	0x04, 0x36
        /*007e*/ 	.short	(.L_161 - .L_160)
.L_160:
        /*0080*/ 	.word	0x00000008
.L_161:


//--------------------- .nv.callgraph             --------------------------
	.section	.nv.callgraph,"",@"SHT_CUDA_CALLGRAPH"
	.align	4
	.sectionentsize	8
	.align		4
        /*0000*/ 	.word	0x00000000
	.align		4
        /*0004*/ 	.word	0xffffffff
	.align		4
        /*0008*/ 	.word	0x00000000
	.align		4
        /*000c*/ 	.word	0xfffffffe
	.align		4
        /*0010*/ 	.word	0x00000000
	.align		4
        /*0014*/ 	.word	0xfffffffd
	.align		4
        /*0018*/ 	.word	0x00000000
	.align		4
        /*001c*/ 	.word	0xfffffffc


//--------------------- .nv.constant4             --------------------------
	.section	.nv.constant4,"a",@progbits
	.align	8
	.align		8
.nv.constant4:
        /*0000*/ 	.dword	_ZN34_INTERNAL_dbe540d5_4_k_cu_fcecb6464cuda3std3__45__cpo5beginE
	.align		8
        /*0008*/ 	.dword	_ZN34_INTERNAL_dbe540d5_4_k_cu_fcecb6464cuda3std3__45__cpo3endE
	.align		8
        /*0010*/ 	.dword	_ZN34_INTERNAL_dbe540d5_4_k_cu_fcecb6464cuda3std3__45__cpo6cbeginE
	.align		8
        /*0018*/ 	.dword	_ZN34_INTERNAL_dbe540d5_4_k_cu_fcecb6464cuda3std3__45__cpo4cendE
	.align		8
        /*0020*/ 	.dword	_ZN34_INTERNAL_dbe540d5_4_k_cu_fcecb6464cuda3std3__45__cpo6rbeginE
	.align		8
        /*0028*/ 	.dword	_ZN34_INTERNAL_dbe540d5_4_k_cu_fcecb6464cuda3std3__45__cpo4rendE
	.align		8
        /*0030*/ 	.dword	_ZN34_INTERNAL_dbe540d5_4_k_cu_fcecb6464cuda3std3__45__cpo7crbeginE
	.align		8
        /*0038*/ 	.dword	_ZN34_INTERNAL_dbe540d5_4_k_cu_fcecb6464cuda3std3__45__cpo5crendE
	.align		8
        /*0040*/ 	.dword	_ZN34_INTERNAL_dbe540d5_4_k_cu_fcecb6464cuda3std3__436_GLOBAL__N__dbe540d5_4_k_cu_fcecb6466ignoreE
	.align		8
        /*0048*/ 	.dword	_ZN34_INTERNAL_dbe540d5_4_k_cu_fcecb6464cuda3std3__419piecewise_constructE
	.align		8
        /*0050*/ 	.dword	_ZN34_INTERNAL_dbe540d5_4_k_cu_fcecb6464cuda3std3__48in_placeE
	.align		8
        /*0058*/ 	.dword	_ZN34_INTERNAL_dbe540d5_4_k_cu_fcecb6464cuda3std3__420unreachable_sentinelE
	.align		8
        /*0060*/ 	.dword	_ZN34_INTERNAL_dbe540d5_4_k_cu_fcecb6464cuda3std6ranges3__45__cpo4swapE
	.align		8
        /*0068*/ 	.dword	_ZN34_INTERNAL_dbe540d5_4_k_cu_fcecb6464cuda3std6ranges3__45__cpo9iter_moveE
	.align		8
        /*0070*/ 	.dword	_ZN34_INTERNAL_dbe540d5_4_k_cu_fcecb6464cuda3std6ranges3__45__cpo5beginE
	.align		8
        /*0078*/ 	.dword	_ZN34_INTERNAL_dbe540d5_4_k_cu_fcecb6464cuda3std6ranges3__45__cpo3endE
	.align		8
        /*0080*/ 	.dword	_ZN34_INTERNAL_dbe540d5_4_k_cu_fcecb6464cuda3std6ranges3__45__cpo6cbeginE
	.align		8
        /*0088*/ 	.dword	_ZN34_INTERNAL_dbe540d5_4_k_cu_fcecb6464cuda3std6ranges3__45__cpo4cendE
	.align		8
        /*0090*/ 	.dword	_ZN34_INTERNAL_dbe540d5_4_k_cu_fcecb6464cuda3std6ranges3__45__cpo7advanceE
	.align		8
        /*0098*/ 	.dword	_ZN34_INTERNAL_dbe540d5_4_k_cu_fcecb6464cuda3std6ranges3__45__cpo9iter_swapE
	.align		8
        /*00a0*/ 	.dword	_ZN34_INTERNAL_dbe540d5_4_k_cu_fcecb6464cuda3std6ranges3__45__cpo4nextE
	.align		8
        /*00a8*/ 	.dword	_ZN34_INTERNAL_dbe540d5_4_k_cu_fcecb6464cuda3std6ranges3__45__cpo4prevE
	.align		8
        /*00b0*/ 	.dword	_ZN34_INTERNAL_dbe540d5_4_k_cu_fcecb6464cuda3std6ranges3__45__cpo4dataE
	.align		8
        /*00b8*/ 	.dword	_ZN34_INTERNAL_dbe540d5_4_k_cu_fcecb6464cuda3std6ranges3__45__cpo5cdataE
	.align		8
        /*00c0*/ 	.dword	_ZN34_INTERNAL_dbe540d5_4_k_cu_fcecb6464cuda3std6ranges3__45__cpo4sizeE
	.align		8
        /*00c8*/ 	.dword	_ZN34_INTERNAL_dbe540d5_4_k_cu_fcecb6464cuda3std6ranges3__45__cpo5ssizeE
	.align		8
        /*00d0*/ 	.dword	_ZN34_INTERNAL_dbe540d5_4_k_cu_fcecb6464cuda3std6ranges3__45__cpo8distanceE
	.align		8
        /*00d8*/ 	.dword	_ZN34_INTERNAL_dbe540d5_4_k_cu_fcecb6466thrust24THRUST_300001_SM_1000_NS6system6detail10sequential3seqE
	.align		8
        /*00e0*/ 	.dword	__cudart_i2opi_d
	.align		8
        /*00e8*/ 	.dword	__cudart_sin_cos_coeffs


//--------------------- .text._ZN7convdev4itorEPiPN6thrust24THRUST_300001_SM_1000_NS7complexIdEEi --------------------------
	.section	.text._ZN7convdev4itorEPiPN6thrust24THRUST_300001_SM_1000_NS7complexIdEEi,"ax",@progbits
	.align	128
        .global         _ZN7convdev4itorEPiPN6thrust24THRUST_300001_SM_1000_NS7complexIdEEi
        .type           _ZN7convdev4itorEPiPN6thrust24THRUST_300001_SM_1000_NS7complexIdEEi,@function
        .size           _ZN7convdev4itorEPiPN6thrust24THRUST_300001_SM_1000_NS7complexIdEEi,(.L_x_45 - _ZN7convdev4itorEPiPN6thrust24THRUST_300001_SM_1000_NS7complexIdEEi)
        .other          _ZN7convdev4itorEPiPN6thrust24THRUST_300001_SM_1000_NS7complexIdEEi,@"STO_CUDA_ENTRY STV_DEFAULT"
_ZN7convdev4itorEPiPN6thrust24THRUST_300001_SM_1000_NS7complexIdEEi:
.text._ZN7convdev4itorEPiPN6thrust24THRUST_300001_SM_1000_NS7complexIdEEi:
[----:B------:R-:W-:Y:S01]  /*0000*/  LDC R1, c[0x0][0x37c] ;  /* 0x0000df00ff017b82 */ /* 0x000fe20000000800 */
[----:B------:R-:W0:Y:S07]  /*0010*/  S2R R0, SR_TID.X ;  /* 0x0000000000007919 */ /* 0x000e2e0000002100 */
[----:B------:R-:W0:Y:S01]  /*0020*/  S2UR UR4, SR_CTAID.X ;  /* 0x00000000000479c3 */ /* 0x000e220000002500 */
[----:B------:R-:W1:Y:S07]  /*0030*/  LDCU UR5, c[0x0][0x390] ;  /* 0x00007200ff0577ac */ /* 0x000e6e0008000800 */
[----:B------:R-:W0:Y:S02]  /*0040*/  LDC R11, c[0x0][0x360] ;  /* 0x0000d800ff0b7b82 */ /* 0x000e240000000800 */
[----:B0-----:R-:W-:-:S05]  /*0050*/  IMAD R11, R11, UR4, R0 ;  /* 0x000000040b0b7c24 */ /* 0x001fca000f8e0200 */
[----:B-1----:R-:W-:-:S13]  /*0060*/  ISETP.GE.AND P0, PT, R11, UR5, PT ;  /* 0x000000050b007c0c */ /* 0x002fda000bf06270 */
[----:B------:R-:W-:Y:S05]  /*0070*/  @P0 EXIT ;  /* 0x000000000000094d */ /* 0x000fea0003800000 */
[----:B------:R-:W0:Y:S01]  /*0080*/  LDC.64 R2, c[0x0][0x380] ;  /* 0x0000e000ff027b82 */ /* 0x000e220000000a00 */
[----:B------:R-:W1:Y:S07]  /*0090*/  LDCU.64 UR4, c[0x0][0x358] ;  /* 0x00006b00ff0477ac */ /* 0x000e6e0008000a00 */
[----:B------:R-:W2:Y:S01]  /*00a0*/  LDC.64 R8, c[0x0][0x388] ;  /* 0x0000e200ff087b82 */ /* 0x000ea20000000a00 */
[----:B0-----:R-:W-:-:S06]  /*00b0*/  IMAD.WIDE R2, R11, 0x4, R2 ;  /* 0x000000040b027825 */ /* 0x001fcc00078e0202 */
[----:B-1----:R-:W3:Y:S01]  /*00c0*/  LDG.E R2, desc[UR4][R2.64] ;  /* 0x0000000402027981 */ /* 0x002ee2000c1e1900 */
[----:B------:R-:W-:Y:S01]  /*00d0*/  CS2R R6, SRZ ;  /* 0x0000000000067805 */ /* 0x000fe2000001ff00 */
[----:B--2---:R-:W-:Y:S01]  /*00e0*/  IMAD.WIDE R8, R11, 0x10, R8 ;  /* 0x000000100b087825 */ /* 0x004fe200078e0208 */
[----:B---3--:R-:W0:Y:S04]  /*00f0*/  I2F.F64 R4, R2 ;  /* 0x0000000200047312 */ /* 0x008e280000201c00 */
[----:B0-----:R-:W-:Y:S01]  /*0100*/  STG.E.128 desc[UR4][R8.64], R4 ;  /* 0x0000000408007986 */ /* 0x001fe2000c101d04 */
[----:B------:R-:W-:Y:S05]  /*0110*/  EXIT ;  /* 0x000000000000794d */ /* 0x000fea0003800000 */
.L_x_0:
[----:B------:R-:W-:-:S00]  /*0120*/  BRA `(.L_x_0) ;  /* 0xfffffffc00fc7947 */ /* 0x000fc0000383ffff */
[----:B------:R-:W-:-:S00]  /*0130*/  NOP ;  /* 0x0000000000007918 */ /* 0x000fc00000000000 */
        /* <DEDUP_REMOVED lines=12> */
.L_x_45:


//--------------------- .text._ZN7convdev4rtoiEPN6thrust24THRUST_300001_SM_1000_NS7complexIdEEPii --------------------------
	.section	.text._ZN7convdev4rtoiEPN6thrust24THRUST_300001_SM_1000_NS7complexIdEEPii,"ax",@progbits
	.align	128
        .global         _ZN7convdev4rtoiEPN6thrust24THRUST_300001_SM_1000_NS7complexIdEEPii
        .type           _ZN7convdev4rtoiEPN6thrust24THRUST_300001_SM_1000_NS7complexIdEEPii,@function
        .size           _ZN7convdev4rtoiEPN6thrust24THRUST_300001_SM_1000_NS7complexIdEEPii,(.L_x_46 - _ZN7convdev4rtoiEPN6thrust24THRUST_300001_SM_1000_NS7complexIdEEPii)
        .other          _ZN7convdev4rtoiEPN6thrust24THRUST_300001_SM_1000_NS7complexIdEEPii,@"STO_CUDA_ENTRY STV_DEFAULT"
_ZN7convdev4rtoiEPN6thrust24THRUST_300001_SM_1000_NS7complexIdEEPii:
.text._ZN7convdev4rtoiEPN6thrust24THRUST_300001_SM_1000_NS7complexIdEEPii:
        /* <DEDUP_REMOVED lines=12> */
[----:B-1----:R-:W3:Y:S01]  /*00c0*/  LDG.E.64 R2, desc[UR4][R2.64] ;  /* 0x0000000402027981 */ /* 0x002ee2000c1e1b00 */
[----:B--2---:R-:W-:Y:S01]  /*00d0*/  IMAD.WIDE R4, R7, 0x4, R4 ;  /* 0x0000000407047825 */ /* 0x004fe200078e0204 */
[----:B---3--:R-:W0:Y:S04]  /*00e0*/  F2I.F64 R9, R2 ;  /* 0x0000000200097311 */ /* 0x008e280000301100 */
[----:B0-----:R-:W-:Y:S01]  /*00f0*/  STG.E desc[UR4][R4.64], R9 ;  /* 0x0000000904007986 */ /* 0x001fe2000c101904 */
[----:B------:R-:W-:Y:S05]  /*0100*/  EXIT ;  /* 0x000000000000794d */ /* 0x000fea0003800000 */
.L_x_1:
        /* <DEDUP_REMOVED lines=15> */
.L_x_46:


//--------------------- .text._ZN7convdev4kdivEPN6thrust24THRUST_300001_SM_1000_NS7complexIdEEii --------------------------
	.section	.text._ZN7convdev4kdivEPN6thrust24THRUST_300001_SM_1000_NS7complexIdEEii,"ax",@progbits
	.align	128
        .global         _ZN7convdev4kdivEPN6thrust24THRUST_300001_SM_1000_NS7complexIdEEii
        .type           _ZN7convdev4kdivEPN6thrust24THRUST_300001_SM_1000_NS7complexIdEEii,@function
        .size           _ZN7convdev4kdivEPN6thrust24THRUST_300001_SM_1000_NS7complexIdEEii,(.L_x_42 - _ZN7convdev4kdivEPN6thrust24THRUST_300001_SM_1000_NS7complexIdEEii)
        .other          _ZN7convdev4kdivEPN6thrust24THRUST_300001_SM_1000_NS7complexIdEEii,@"STO_CUDA_ENTRY STV_DEFAULT"
_ZN7convdev4kdivEPN6thrust24THRUST_300001_SM_1000_NS7complexIdEEii:
.text._ZN7convdev4kdivEPN6thrust24THRUST_300001_SM_1000_NS7complexIdEEii:
        /* <DEDUP_REMOVED lines=9> */
[----:B------:R-:W1:Y:S01]  /*0090*/  LDCU.64 UR4, c[0x0][0x358] ;  /* 0x00006b00ff0477ac */ /* 0x000e620008000a00 */
[----:B------:R-:W2:Y:S01]  /*00a0*/  LDCU UR6, c[0x0][0x388] ;  /* 0x00007100ff0677ac */ /* 0x000ea20008000800 */
[----:B0-----:R-:W-:-:S05]  /*00b0*/  IMAD.WIDE R12, R3, 0x10, R12 ;  /* 0x00000010030c7825 */ /* 0x001fca00078e020c */
[----:B-1----:R-:W3:Y:S01]  /*00c0*/  LDG.E.128 R8, desc[UR4][R12.64] ;  /* 0x000000040c087981 */ /* 0x002ee2000c1e1d00 */
[----:B--2---:R-:W0:Y:S01]  /*00d0*/  I2F.F64 R2, UR6 ;  /* 0x0000000600027d12 */ /* 0x004e220008201c00 */
[----:B------:R-:W-:Y:S01]  /*00e0*/  IMAD.MOV.U32 R4, RZ, RZ, 0x1 ;  /* 0x00000001ff047424 */ /* 0x000fe200078e00ff */
[----:B------:R-:W-:Y:S06]  /*00f0*/  BSSY.RECONVERGENT B0, `(.L_x_2) ;  /* 0x0000016000007945 */ /* 0x000fec0003800200 */
[----:B0-----:R-:W0:Y:S02]  /*0100*/  MUFU.RCP64H R5, R3 ;  /* 0x0000000300057308 */ /* 0x001e240000001800 */
[----:B0-----:R-:W-:-:S08]  /*0110*/  DFMA R6, -R2, R4, 1 ;  /* 0x3ff000000206742b */ /* 0x001fd00000000104 */
[----:B------:R-:W-:-:S08]  /*0120*/  DFMA R6, R6, R6, R6 ;  /* 0x000000060606722b */ /* 0x000fd00000000006 */
[----:B------:R-:W-:-:S08]  /*0130*/  DFMA R6, R4, R6, R4 ;  /* 0x000000060406722b */ /* 0x000fd00000000004 */
[----:B------:R-:W-:-:S08]  /*0140*/  DFMA R4, -R2, R6, 1 ;  /* 0x3ff000000204742b */ /* 0x000fd00000000106 */
[----:B------:R-:W-:-:S08]  /*0150*/  DFMA R4, R6, R4, R6 ;  /* 0x000000040604722b */ /* 0x000fd00000000006 */
[----:B---3--:R-:W-:Y:S01]  /*0160*/  DMUL R6, R8, R4 ;  /* 0x0000000408067228 */ /* 0x008fe20000000000 */
[----:B------:R-:W-:-:S07]  /*0170*/  FSETP.GEU.AND P1, PT, |R9|, 6.5827683646048100446e-37, PT ;  /* 0x036000000900780b */ /* 0x000fce0003f2e200 */
[----:B------:R-:W-:-:S08]  /*0180*/  DFMA R14, -R2, R6, R8 ;  /* 0x00000006020e722b */ /* 0x000fd00000000108 */
[----:B------:R-:W-:-:S10]  /*0190*/  DFMA R4, R4, R14, R6 ;  /* 0x0000000e0404722b */ /* 0x000fd40000000006 */
[----:B------:R-:W-:-:S05]  /*01a0*/  FFMA R0, RZ, R3, R5 ;  /* 0x00000003ff007223 */ /* 0x000fca0000000005 */
[----:B------:R-:W-:-:S13]  /*01b0*/  FSETP.GT.AND P0, PT, |R0|, 1.469367938527859385e-39, PT ;  /* 0x001000000000780b */ /* 0x000fda0003f04200 */
[----:B------:R-:W-:Y:S05]  /*01c0*/  @P0 BRA P1, `(.L_x_3) ;  /* 0x0000000000200947 */ /* 0x000fea0000800000 */
[----:B------:R-:W-:Y:S01]  /*01d0*/  IMAD.MOV.U32 R16, RZ, RZ, R8 ;  /* 0x000000ffff107224 */ /* 0x000fe200078e0008 */
[----:B------:R-:W-:Y:S01]  /*01e0*/  MOV R0, 0x230 ;  /* 0x0000023000007802 */ /* 0x000fe20000000f00 */
[----:B------:R-:W-:Y:S02]  /*01f0*/  IMAD.MOV.U32 R17, RZ, RZ, R9 ;  /* 0x000000ffff117224 */ /* 0x000fe400078e0009 */
[----:B------:R-:W-:Y:S02]  /*0200*/  IMAD.MOV.U32 R14, RZ, RZ, R2 ;  /* 0x000000ffff0e7224 */ /* 0x000fe400078e0002 */
[----:B------:R-:W-:-:S07]  /*0210*/  IMAD.MOV.U32 R15, RZ, RZ, R3 ;  /* 0x000000ffff0f7224 */ /* 0x000fce00078e0003 */
[----:B------:R-:W-:Y:S05]  /*0220*/  CALL.REL.NOINC `($__internal_0_$__cuda_sm20_div_rn_f64_full) ;  /* 0x0000000000747944 */ /* 0x000fea0003c00000 */
[----:B------:R-:W-:Y:S02]  /*0230*/  IMAD.MOV.U32 R4, RZ, RZ, R18 ;  /* 0x000000ffff047224 */ /* 0x000fe400078e0012 */
[----:B------:R-:W-:-:S07]  /*0240*/  IMAD.MOV.U32 R5, RZ, RZ, R19 ;  /* 0x000000ffff057224 */ /* 0x000fce00078e0013 */
.L_x_3:
[----:B------:R-:W-:Y:S05]  /*0250*/  BSYNC.RECONVERGENT B0 ;  /* 0x0000000000007941 */ /* 0x000fea0003800200 */
.L_x_2:
[----:B------:R-:W0:Y:S01]  /*0260*/  MUFU.RCP64H R7, R3 ;  /* 0x0000000300077308 */ /* 0x000e220000001800 */
[----:B------:R-:W-:Y:S01]  /*0270*/  IMAD.MOV.U32 R6, RZ, RZ, 0x1 ;  /* 0x00000001ff067424 */ /* 0x000fe200078e00ff */
[----:B------:R-:W-:Y:S01]  /*0280*/  FSETP.GEU.AND P1, PT, |R11|, 6.5827683646048100446e-37, PT ;  /* 0x036000000b00780b */ /* 0x000fe20003f2e200 */
[----:B------:R-:W-:Y:S04]  /*0290*/  BSSY.RECONVERGENT B0, `(.L_x_4) ;  /* 0x0000014000007945 */ /* 0x000fe80003800200 */
[----:B0-----:R-:W-:-:S08]  /*02a0*/  DFMA R8, -R2, R6, 1 ;  /* 0x3ff000000208742b */ /* 0x001fd00000000106 */
[----:B------:R-:W-:-:S08]  /*02b0*/  DFMA R8, R8, R8, R8 ;  /* 0x000000080808722b */ /* 0x000fd00000000008 */
[----:B------:R-:W-:-:S08]  /*02c0*/  DFMA R8, R6, R8, R6 ;  /* 0x000000080608722b */ /* 0x000fd00000000006 */
[----:B------:R-:W-:-:S08]  /*02d0*/  DFMA R6, -R2, R8, 1 ;  /* 0x3ff000000206742b */ /* 0x000fd00000000108 */
[----:B------:R-:W-:-:S08]  /*02e0*/  DFMA R14, R8, R6, R8 ;  /* 0x00000006080e722b */ /* 0x000fd00000000008 */
[----:B------:R-:W-:-:S08]  /*02f0*/  DMUL R6, R10, R14 ;  /* 0x0000000e0a067228 */ /* 0x000fd00000000000 */
        /* <DEDUP_REMOVED lines=13> */
.L_x_5:
[----:B------:R-:W-:Y:S05]  /*03d0*/  BSYNC.RECONVERGENT B0 ;  /* 0x0000000000007941 */ /* 0x000fea0003800200 */
.L_x_4:
[----:B------:R-:W-:Y:S01]  /*03e0*/  STG.E.128 desc[UR4][R12.64], R4 ;  /* 0x000000040c007986 */ /* 0x000fe2000c101d04 */
[----:B------:R-:W-:Y:S05]  /*03f0*/  EXIT ;  /* 0x000000000000794d */ /* 0x000fea0003800000 */
        .weak           $__internal_0_$__cuda_sm20_div_rn_f64_full
        .type           $__internal_0_$__cuda_sm20_div_rn_f64_full,@function
        .size           $__internal_0_$__cuda_sm20_div_rn_f64_full,(.L_x_42 - $__internal_0_$__cuda_sm20_div_rn_f64_full)
$__internal_0_$__cuda_sm20_div_rn_f64_full:
[C---:B------:R-:W-:Y:S01]  /*0400*/  FSETP.GEU.AND P0, PT, |R15|.reuse, 1.469367938527859385e-39, PT ;  /* 0x001000000f00780b */ /* 0x040fe20003f0e200 */
[----:B------:R-:W-:Y:S01]  /*0410*/  IMAD.MOV.U32 R18, RZ, RZ, 0x1 ;  /* 0x00000001ff127424 */ /* 0x000fe200078e00ff */
[----:B------:R-:W-:Y:S01]  /*0420*/  LOP3.LUT R8, R15, 0x800fffff, RZ, 0xc0, !PT ;  /* 0x800fffff0f087812 */ /* 0x000fe200078ec0ff */
[----:B------:R-:W-:Y:S01]  /*0430*/  IMAD.MOV.U32 R25, RZ, RZ, 0x1ca00000 ;  /* 0x1ca00000ff197424 */ /* 0x000fe200078e00ff */
[C---:B------:R-:W-:Y:S01]  /*0440*/  FSETP.GEU.AND P2, PT, |R17|.reuse, 1.469367938527859385e-39, PT ;  /* 0x001000001100780b */ /* 0x040fe20003f4e200 */
[----:B------:R-:W-:Y:S01]  /*0450*/  BSSY.RECONVERGENT B1, `(.L_x_6) ;  /* 0x0000052000017945 */ /* 0x000fe20003800200 */
[----:B------:R-:W-:Y:S01]  /*0460*/  LOP3.LUT R9, R8, 0x3ff00000, RZ, 0xfc, !PT ;  /* 0x3ff0000008097812 */ /* 0x000fe200078efcff */
[----:B------:R-:W-:Y:S01]  /*0470*/  IMAD.MOV.U32 R8, RZ, RZ, R14 ;  /* 0x000000ffff087224 */ /* 0x000fe200078e000e */
[----:B------:R-:W-:Y:S02]  /*0480*/  LOP3.LUT R24, R17, 0x7ff00000, RZ, 0xc0, !PT ;  /* 0x7ff0000011187812 */ /* 0x000fe400078ec0ff */
[----:B------:R-:W-:-:S03]  /*0490*/  LOP3.LUT R27, R15, 0x7ff00000, RZ, 0xc0, !PT ;  /* 0x7ff000000f1b7812 */ /* 0x000fc600078ec0ff */
[----:B------:R-:W-:Y:S01]  /*04a0*/  @!P0 DMUL R8, R14, 8.98846567431157953865e+307 ;  /* 0x7fe000000e088828 */ /* 0x000fe20000000000 */
[C---:B------:R-:W-:Y:S01]  /*04b0*/  ISETP.GE.U32.AND P1, PT, R24.reuse, R27, PT ;  /* 0x0000001b1800720c */ /* 0x040fe20003f26070 */
[----:B------:R-:W-:Y:S02]  /*04c0*/  IMAD.MOV.U32 R26, RZ, RZ, R24 ;  /* 0x000000ffff1a7224 */ /* 0x000fe400078e0018 */
[----:B------:R-:W-:Y:S02]  /*04d0*/  @!P2 LOP3.LUT R21, R15, 0x7ff00000, RZ, 0xc0, !PT ;  /* 0x7ff000000f15a812 */ /* 0x000fe400078ec0ff */
[----:B------:R-:W0:Y:S02]  /*04e0*/  MUFU.RCP64H R19, R9 ;  /* 0x0000000900137308 */ /* 0x000e240000001800 */
[----:B------:R-:W-:Y:S02]  /*04f0*/  @!P2 ISETP.GE.U32.AND P3, PT, R24, R21, PT ;  /* 0x000000151800a20c */ /* 0x000fe40003f66070 */
[----:B------:R-:W-:-:S02]  /*0500*/  @!P0 LOP3.LUT R27, R9, 0x7ff00000, RZ, 0xc0, !PT ;  /* 0x7ff00000091b8812 */ /* 0x000fc400078ec0ff */
[----:B------:R-:W-:-:S04]  /*0510*/  @!P2 SEL R21, R25, 0x63400000, !P3 ;  /* 0x634000001915a807 */ /* 0x000fc80005800000 */
[----:B------:R-:W-:-:S04]  /*0520*/  @!P2 LOP3.LUT R22, R21, 0x80000000, R17, 0xf8, !PT ;  /* 0x800000001516a812 */ /* 0x000fc800078ef811 */
[----:B------:R-:W-:Y:S01]  /*0530*/  @!P2 LOP3.LUT R23, R22, 0x100000, RZ, 0xfc, !PT ;  /* 0x001000001617a812 */ /* 0x000fe200078efcff */
[----:B------:R-:W-:Y:S01]  /*0540*/  @!P2 IMAD.MOV.U32 R22, RZ, RZ, RZ ;  /* 0x000000ffff16a224 */ /* 0x000fe200078e00ff */
[----:B0-----:R-:W-:-:S08]  /*0550*/  DFMA R6, R18, -R8, 1 ;  /* 0x3ff000001206742b */ /* 0x001fd00000000808 */
[----:B------:R-:W-:-:S08]  /*0560*/  DFMA R6, R6, R6, R6 ;  /* 0x000000060606722b */ /* 0x000fd00000000006 */
[----:B------:R-:W-:Y:S01]  /*0570*/  DFMA R18, R18, R6, R18 ;  /* 0x000000061212722b */ /* 0x000fe20000000012 */
[----:B------:R-:W-:Y:S01]  /*0580*/  SEL R7, R25, 0x63400000, !P1 ;  /* 0x6340000019077807 */ /* 0x000fe20004800000 */
[----:B------:R-:W-:-:S03]  /*0590*/  IMAD.MOV.U32 R6, RZ, RZ, R16 ;  /* 0x000000ffff067224 */ /* 0x000fc600078e0010 */
[----:B------:R-:W-:-:S03]  /*05a0*/  LOP3.LUT R7, R7, 0x800fffff, R17, 0xf8, !PT ;  /* 0x800fffff07077812 */ /* 0x000fc600078ef811 */
[----:B------:R-:W-:-:S03]  /*05b0*/  DFMA R20, R18, -R8, 1 ;  /* 0x3ff000001214742b */ /* 0x000fc60000000808 */
[----:B------:R-:W-:-:S05]  /*05c0*/  @!P2 DFMA R6, R6, 2, -R22 ;  /* 0x400000000606a82b */ /* 0x000fca0000000816 */
[----:B------:R-:W-:-:S05]  /*05d0*/  DFMA R20, R18, R20, R18 ;  /* 0x000000141214722b */ /* 0x000fca0000000012 */
[----:B------:R-:W-:-:S03]  /*05e0*/  @!P2 LOP3.LUT R26, R7, 0x7ff00000, RZ, 0xc0, !PT ;  /* 0x7ff00000071aa812 */ /* 0x000fc600078ec0ff */
[----:B------:R-:W-:Y:S02]  /*05f0*/  DMUL R18, R20, R6 ;  /* 0x0000000614127228 */ /* 0x000fe40000000000 */
[----:B------:R-:W-:-:S05]  /*0600*/  VIADD R28, R26, 0xffffffff ;  /* 0xffffffff1a1c7836 */ /* 0x000fca0000000000 */
[----:B------:R-:W-:Y:S01]  /*0610*/  ISETP.GT.U32.AND P0, PT, R28, 0x7feffffe, PT ;  /* 0x7feffffe1c00780c */ /* 0x000fe20003f04070 */
[----:B------:R-:W-:Y:S01]  /*0620*/  VIADD R28, R27, 0xffffffff ;  /* 0xffffffff1b1c7836 */ /* 0x000fe20000000000 */
[----:B------:R-:W-:-:S04]  /*0630*/  DFMA R22, R18, -R8, R6 ;  /* 0x800000081216722b */ /* 0x000fc80000000006 */
[----:B------:R-:W-:-:S04]  /*0640*/  ISETP.GT.U32.OR P0, PT, R28, 0x7feffffe, P0 ;  /* 0x7feffffe1c00780c */ /* 0x000fc80000704470 */
[----:B------:R-:W-:-:S09]  /*0650*/  DFMA R22, R20, R22, R18 ;  /* 0x000000161416722b */ /* 0x000fd20000000012 */
[----:B------:R-:W-:Y:S05]  /*0660*/  @P0 BRA `(.L_x_7) ;  /* 0x00000000006c0947 */ /* 0x000fea0003800000 */
[----:B------:R-:W-:Y:S01]  /*0670*/  LOP3.LUT R17, R15, 0x7ff00000, RZ, 0xc0, !PT ;  /* 0x7ff000000f117812 */ /* 0x000fe200078ec0ff */
[----:B------:R-:W-:-:S03]  /*0680*/  IMAD.MOV.U32 R20, RZ, RZ, RZ ;  /* 0x000000ffff147224 */ /* 0x000fc600078e00ff */
[CC--:B------:R-:W-:Y:S02]  /*0690*/  VIADDMNMX R16, R24.reuse, -R17.reuse, 0xb9600000, !PT ;  /* 0xb960000018107446 */ /* 0x0c0fe40007800911 */
[----:B------:R-:W-:Y:S02]  /*06a0*/  ISETP.GE.U32.AND P0, PT, R24, R17, PT ;  /* 0x000000111800720c */ /* 0x000fe40003f06070 */
[----:B------:R-:W-:Y:S02]  /*06b0*/  VIMNMX R16, PT, PT, R16, 0x46a00000, PT ;  /* 0x46a0000010107848 */ /* 0x000fe40003fe0100 */
[----:B------:R-:W-:-:S05]  /*06c0*/  SEL R25, R25, 0x63400000, !P0 ;  /* 0x6340000019197807 */ /* 0x000fca0004000000 */
[----:B------:R-:W-:-:S04]  /*06d0*/  IMAD.IADD R16, R16, 0x1, -R25 ;  /* 0x0000000110107824 */ /* 0x000fc800078e0a19 */
[----:B------:R-:W-:-:S06]  /*06e0*/  VIADD R21, R16, 0x7fe00000 ;  /* 0x7fe0000010157836 */ /* 0x000fcc0000000000 */
[----:B------:R-:W-:-:S10]  /*06f0*/  DMUL R18, R22, R20 ;  /* 0x0000001416127228 */ /* 0x000fd40000000000 */
[----:B------:R-:W-:-:S13]  /*0700*/  FSETP.GTU.AND P0, PT, |R19|, 1.469367938527859385e-39, PT ;  /* 0x001000001300780b */ /* 0x000fda0003f0c200 */
[----:B------:R-:W-:Y:S05]  /*0710*/  @P0 BRA `(.L_x_8) ;  /* 0x0000000000940947 */ /* 0x000fea0003800000 */
[----:B------:R-:W-:Y:S01]  /*0720*/  DFMA R6, R22, -R8, R6 ;  /* 0x800000081606722b */ /* 0x000fe20000000006 */
[----:B------:R-:W-:-:S09]  /*0730*/  IMAD.MOV.U32 R20, RZ, RZ, RZ ;  /* 0x000000ffff147224 */ /* 0x000fd200078e00ff */
[C---:B------:R-:W-:Y:S02]  /*0740*/  FSETP.NEU.AND P0, PT, R7.reuse, RZ, PT ;  /* 0x000000ff0700720b */ /* 0x040fe40003f0d000 */
[----:B------:R-:W-:-:S04]  /*0750*/  LOP3.LUT R15, R7, 0x80000000, R15, 0x48, !PT ;  /* 0x80000000070f7812 */ /* 0x000fc800078e480f */
[----:B------:R-:W-:-:S07]  /*0760*/  LOP3.LUT R21, R15, R21, RZ, 0xfc, !PT ;  /* 0x000000150f157212 */ /* 0x000fce00078efcff */
[----:B------:R-:W-:Y:S05]  /*0770*/  @!P0 BRA `(.L_x_8) ;  /* 0x00000000007c8947 */ /* 0x000fea0003800000 */
[----:B------:R-:W-:Y:S01]  /*0780*/  IMAD.MOV R7, RZ, RZ, -R16 ;  /* 0x000000ffff077224 */ /* 0x000fe200078e0a10 */
[----:B------:R-:W-:Y:S01]  /*0790*/  DMUL.RP R20, R22, R20 ;  /* 0x0000001416147228 */ /* 0x000fe20000008000 */
[----:B------:R-:W-:-:S06]  /*07a0*/  IMAD.MOV.U32 R6, RZ, RZ, RZ ;  /* 0x000000ffff067224 */ /* 0x000fcc00078e00ff */
[----:B------:R-:W-:-:S03]  /*07b0*/  DFMA R6, R18, -R6, R22 ;  /* 0x800000061206722b */ /* 0x000fc60000000016 */
[----:B------:R-:W-:-:S03]  /*07c0*/  LOP3.LUT R15, R21, R15, RZ, 0x3c, !PT ;  /* 0x0000000f150f7212 */ /* 0x000fc600078e3cff */
[----:B------:R-:W-:-:S04]  /*07d0*/  IADD3 R6, PT, PT, -R16, -0x43300000, RZ ;  /* 0xbcd0000010067810 */ /* 0x000fc80007ffe1ff */
[----:B------:R-:W-:-:S04]  /*07e0*/  FSETP.NEU.AND P0, PT, |R7|, R6, PT ;  /* 0x000000060700720b */ /* 0x000fc80003f0d200 */
[----:B------:R-:W-:Y:S02]  /*07f0*/  FSEL R18, R20, R18, !P0 ;  /* 0x0000001214127208 */ /* 0x000fe40004000000 */
[----:B------:R-:W-:Y:S01]  /*0800*/  FSEL R19, R15, R19, !P0 ;  /* 0x000000130f137208 */ /* 0x000fe20004000000 */
[----:B------:R-:W-:Y:S06]  /*0810*/  BRA `(.L_x_8) ;  /* 0x0000000000547947 */ /* 0x000fec0003800000 */
.L_x_7:
[----:B------:R-:W-:-:S14]  /*0820*/  DSETP.NAN.AND P0, PT, R16, R16, PT ;  /* 0x000000101000722a */ /* 0x000fdc0003f08000 */
[----:B------:R-:W-:Y:S05]  /*0830*/  @P0 BRA `(.L_x_9) ;  /* 0x0000000000440947 */ /* 0x000fea0003800000 */
[----:B------:R-:W-:-:S14]  /*0840*/  DSETP.NAN.AND P0, PT, R14, R14, PT ;  /* 0x0000000e0e00722a */ /* 0x000fdc0003f08000 */
[----:B------:R-:W-:Y:S05]  /*0850*/  @P0 BRA `(.L_x_10) ;  /* 0x0000000000300947 */ /* 0x000fea0003800000 */
[----:B------:R-:W-:Y:S01]  /*0860*/  ISETP.NE.AND P0, PT, R26, R27, PT ;  /* 0x0000001b1a00720c */ /* 0x000fe20003f05270 */
[----:B------:R-:W-:Y:S02]  /*0870*/  IMAD.MOV.U32 R18, RZ, RZ, 0x0 ;  /* 0x00000000ff127424 */ /* 0x000fe400078e00ff */
[----:B------:R-:W-:-:S10]  /*0880*/  IMAD.MOV.U32 R19, RZ, RZ, -0x80000 ;  /* 0xfff80000ff137424 */ /* 0x000fd400078e00ff */
[----:B------:R-:W-:Y:S05]  /*0890*/  @!P0 BRA `(.L_x_8) ;  /* 0x0000000000348947 */ /* 0x000fea0003800000 */
[----:B------:R-:W-:Y:S02]  /*08a0*/  ISETP.NE.AND P0, PT, R26, 0x7ff00000, PT ;  /* 0x7ff000001a00780c */ /* 0x000fe40003f05270 */
[----:B------:R-:W-:Y:S02]  /*08b0*/  LOP3.LUT R19, R17, 0x80000000, R15, 0x48, !PT ;  /* 0x8000000011137812 */ /* 0x000fe400078e480f */
[----:B------:R-:W-:-:S13]  /*08c0*/  ISETP.EQ.OR P0, PT, R27, RZ, !P0 ;  /* 0x000000ff1b00720c */ /* 0x000fda0004702670 */
[----:B------:R-:W-:Y:S01]  /*08d0*/  @P0 LOP3.LUT R6, R19, 0x7ff00000, RZ, 0xfc, !PT ;  /* 0x7ff0000013060812 */ /* 0x000fe200078efcff */
[----:B------:R-:W-:Y:S02]  /*08e0*/  @!P0 IMAD.MOV.U32 R18, RZ, RZ, RZ ;  /* 0x000000ffff128224 */ /* 0x000fe400078e00ff */
[----:B------:R-:W-:Y:S02]  /*08f0*/  @P0 IMAD.MOV.U32 R18, RZ, RZ, RZ ;  /* 0x000000ffff120224 */ /* 0x000fe400078e00ff */
[----:B------:R-:W-:Y:S01]  /*0900*/  @P0 IMAD.MOV.U32 R19, RZ, RZ, R6 ;  /* 0x000000ffff130224 */ /* 0x000fe200078e0006 */
[----:B------:R-:W-:Y:S06]  /*0910*/  BRA `(.L_x_8) ;  /* 0x0000000000147947 */ /* 0x000fec0003800000 */
.L_x_10:
[----:B------:R-:W-:Y:S01]  /*0920*/  LOP3.LUT R19, R15, 0x80000, RZ, 0xfc, !PT ;  /* 0x000800000f137812 */ /* 0x000fe200078efcff */
[----:B------:R-:W-:Y:S01]  /*0930*/  IMAD.MOV.U32 R18, RZ, RZ, R14 ;  /* 0x000000ffff127224 */ /* 0x000fe200078e000e */
[----:B------:R-:W-:Y:S06]  /*0940*/  BRA `(.L_x_8) ;  /* 0x0000000000087947 */ /* 0x000fec0003800000 */
.L_x_9:
[----:B------:R-:W-:Y:S01]  /*0950*/  LOP3.LUT R19, R17, 0x80000, RZ, 0xfc, !PT ;  /* 0x0008000011137812 */ /* 0x000fe200078efcff */
[----:B------:R-:W-:-:S07]  /*0960*/  IMAD.MOV.U32 R18, RZ, RZ, R16 ;  /* 0x000000ffff127224 */ /* 0x000fce00078e0010 */
.L_x_8:
[----:B------:R-:W-:Y:S05]  /*0970*/  BSYNC.RECONVERGENT B1 ;  /* 0x0000000000017941 */ /* 0x000fea0003800200 */
.L_x_6:
[----:B------:R-:W-:Y:S02]  /*0980*/  IMAD.MOV.U32 R6, RZ, RZ, R0 ;  /* 0x000000ffff067224 */ /* 0x000fe400078e0000 */
[----:B------:R-:W-:-:S04]  /*0990*/  IMAD.MOV.U32 R7, RZ, RZ, 0x0 ;  /* 0x00000000ff077424 */ /* 0x000fc800078e00ff */
[----:B------:R-:W-:Y:S05]  /*09a0*/  RET.REL.NODEC R6 `(_ZN7convdev4kdivEPN6thrust24THRUST_300001_SM_1000_NS7complexIdEEii) ;  /* 0xfffffff406947950 */ /* 0x000fea0003c3ffff */
.L_x_11:
        /* <DEDUP_REMOVED lines=13> */
.L_x_42:


//--------------------- .text._ZN7convdev4kmulEPN6thrust24THRUST_300001_SM_1000_NS7complexIdEES4_i --------------------------
	.section	.text._ZN7convdev4kmulEPN6thrust24THRUST_300001_SM_1000_NS7complexIdEES4_i,"ax",@progbits
	.align	128
        .global         _ZN7convdev4kmulEPN6thrust24THRUST_300001_SM_1000_NS7complexIdEES4_i
        .type           _ZN7convdev4kmulEPN6thrust24THRUST_300001_SM_1000_NS7complexIdEES4_i,@function
        .size           _ZN7convdev4kmulEPN6thrust24THRUST_300001_SM_1000_NS7complexIdEES4_i,(.L_x_48 - _ZN7convdev4kmulEPN6thrust24THRUST_300001_SM_1000_NS7complexIdEES4_i)
        .other          _ZN7convdev4kmulEPN6thrust24THRUST_300001_SM_1000_NS7complexIdEES4_i,@"STO_CUDA_ENTRY STV_DEFAULT"
_ZN7convdev4kmulEPN6thrust24THRUST_300001_SM_1000_NS7complexIdEES4_i:
.text._ZN7convdev4kmulEPN6thrust24THRUST_300001_SM_1000_NS7complexIdEES4_i:
        /* <DEDUP_REMOVED lines=12> */
[----:B-1----:R-:W3:Y:S01]  /*00c0*/  LDG.E.128 R8, desc[UR4][R8.64] ;  /* 0x0000000408087981 */ /* 0x002ee2000c1e1d00 */
[----:B--2---:R-:W-:-:S05]  /*00d0*/  IMAD.WIDE R2, R5, 0x10, R2 ;  /* 0x0000001005027825 */ /* 0x004fca00078e0202 */
[----:B------:R-:W3:Y:S02]  /*00e0*/  LDG.E.128 R4, desc[UR4][R2.64] ;  /* 0x0000000402047981 */ /* 0x000ee4000c1e1d00 */
[C---:B---3--:R-:W-:Y:S02]  /*00f0*/  DMUL R12, R6.reuse, R10 ;  /* 0x0000000a060c7228 */ /* 0x048fe40000000000 */
[----:B------:R-:W-:-:S06]  /*0100*/  DMUL R14, R6, R8 ;  /* 0x00000008060e7228 */ /* 0x000fcc0000000000 */
[C---:B------:R-:W-:Y:S02]  /*0110*/  DFMA R12, R4.reuse, R8, -R12 ;  /* 0x00000008040c722b */ /* 0x040fe4000000080c */
[----:B------:R-:W-:-:S07]  /*0120*/  DFMA R14, R4, R10, R14 ;  /* 0x0000000a040e722b */ /* 0x000fce000000000e */
[----:B------:R-:W-:Y:S01]  /*0130*/  STG.E.128 desc[UR4][R2.64], R12 ;  /* 0x0000000c02007986 */ /* 0x000fe2000c101d04 */
[----:B------:R-:W-:Y:S05]  /*0140*/  EXIT ;  /* 0x000000000000794d */ /* 0x000fea0003800000 */
.L_x_12:
        /* <DEDUP_REMOVED lines=11> */
.L_x_48:


//--------------------- .text._ZN7convdev8kbit_revEPN6thrust24THRUST_300001_SM_1000_NS7complexIdEEii --------------------------
	.section	.text._ZN7convdev8kbit_revEPN6thrust24THRUST_300001_SM_1000_NS7complexIdEEii,"ax",@progbits
	.align	128
        .global         _ZN7convdev8kbit_revEPN6thrust24THRUST_300001_SM_1000_NS7complexIdEEii
        .type           _ZN7convdev8kbit_revEPN6thrust24THRUST_300001_SM_1000_NS7complexIdEEii,@function
        .size           _ZN7convdev8kbit_revEPN6thrust24THRUST_300001_SM_1000_NS7complexIdEEii,(.L_x_49 - _ZN7convdev8kbit_revEPN6thrust24THRUST_300001_SM_1000_NS7complexIdEEii)
        .other          _ZN7convdev8kbit_revEPN6thrust24THRUST_300001_SM_1000_NS7complexIdEEii,@"STO_CUDA_ENTRY STV_DEFAULT"
_ZN7convdev8kbit_revEPN6thrust24THRUST_300001_SM_1000_NS7complexIdEEii:
.text._ZN7convdev8kbit_revEPN6thrust24THRUST_300001_SM_1000_NS7complexIdEEii:
        /* <DEDUP_REMOVED lines=8> */
[----:B------:R-:W0:Y:S01]  /*0080*/  LDCU UR5, c[0x0][0x388] ;  /* 0x00007100ff0577ac */ /* 0x000e220008000800 */
[----:B------:R-:W-:Y:S01]  /*0090*/  IMAD.MOV.U32 R9, RZ, RZ, RZ ;  /* 0x000000ffff097224 */ /* 0x000fe200078e00ff */
[----:B0-----:R-:W-:-:S09]  /*00a0*/  UISETP.GE.AND UP0, UPT, UR5, 0x1, UPT ;  /* 0x000000010500788c */ /* 0x001fd2000bf06270 */
[----:B------:R-:W-:Y:S05]  /*00b0*/  BRA.U !UP0, `(.L_x_13) ;  /* 0x0000000508cc7547 */ /* 0x000fea000b800000 */
[----:B------:R-:W-:Y:S01]  /*00c0*/  UISETP.GE.U32.AND UP0, UPT, UR5, 0x4, UPT ;  /* 0x000000040500788c */ /* 0x000fe2000bf06070 */
[----:B------:R-:W-:Y:S01]  /*00d0*/  IMAD.MOV.U32 R9, RZ, RZ, RZ ;  /* 0x000000ffff097224 */ /* 0x000fe200078e00ff */
[----:B------:R-:W-:Y:S01]  /*00e0*/  ULOP3.LUT UR4, UR5, 0x3, URZ, 0xc0, !UPT ;  /* 0x0000000305047892 */ /* 0x000fe2000f8ec0ff */
[----:B------:R-:W-:-:S06]  /*00f0*/  IMAD.MOV.U32 R2, RZ, RZ, R0 ;  /* 0x000000ffff027224 */ /* 0x000fcc00078e0000 */
[----:B------:R-:W-:Y:S05]  /*0100*/  BRA.U !UP0, `(.L_x_14) ;  /* 0x0000000508947547 */ /* 0x000fea000b800000 */
[----:B------:R-:W-:Y:S01]  /*0110*/  ULOP3.LUT UR5, UR5, 0x7ffffffc, URZ, 0xc0, !UPT ;  /* 0x7ffffffc05057892 */ /* 0x000fe2000f8ec0ff */
[----:B------:R-:W-:Y:S02]  /*0120*/  IMAD.MOV.U32 R9, RZ, RZ, RZ ;  /* 0x000000ffff097224 */ /* 0x000fe400078e00ff */
[----:B------:R-:W-:Y:S01]  /*0130*/  IMAD.MOV.U32 R2, RZ, RZ, R0 ;  /* 0x000000ffff027224 */ /* 0x000fe200078e0000 */
[----:B------:R-:W-:-:S04]  /*0140*/  UIADD3 UR5, UPT, UPT, -UR5, URZ, URZ ;  /* 0x000000ff05057290 */ /* 0x000fc8000fffe1ff */
[----:B------:R-:W-:-:S09]  /*0150*/  UISETP.GE.AND UP0, UPT, UR5, URZ, UPT ;  /* 0x000000ff0500728c */ /* 0x000fd2000bf06270 */
[----:B------:R-:W-:Y:S05]  /*0160*/  BRA.U UP0, `(.L_x_15) ;  /* 0x0000000500447547 */ /* 0x000fea000b800000 */
[----:B------:R-:W-:Y:S02]  /*0170*/  UIADD3 UR6, UPT, UPT, -UR5, URZ, URZ ;  /* 0x000000ff05067290 */ /* 0x000fe4000fffe1ff */
[----:B------:R-:W-:Y:S02]  /*0180*/  UPLOP3.LUT UP0, UPT, UPT, UPT, UPT, 0x80, 0x8 ;  /* 0x000000000008789c */ /* 0x000fe40003f0f070 */
[----:B------:R-:W-:-:S09]  /*0190*/  UISETP.GT.AND UP1, UPT, UR6, 0xc, UPT ;  /* 0x0000000c0600788c */ /* 0x000fd2000bf24270 */
[----:B------:R-:W-:Y:S05]  /*01a0*/  BRA.U !UP1, `(.L_x_16) ;  /* 0x0000000109c07547 */ /* 0x000fea000b800000 */
[----:B------:R-:W-:-:S11]  /*01b0*/  UPLOP3.LUT UP0, UPT, UPT, UPT, UPT, 0x40, 0x4 ;  /* 0x000000000004789c */ /* 0x000fd60003f0e870 */
.L_x_17:
[C---:B------:R-:W-:Y:S01]  /*01c0*/  IMAD.SHL.U32 R3, R2.reuse, 0x4, RZ ;  /* 0x0000000402037824 */ /* 0x040fe200078e00ff */
[--C-:B------:R-:W-:Y:S01]  /*01d0*/  SHF.R.S32.HI R7, RZ, 0x4, R2.reuse ;  /* 0x00000004ff077819 */ /* 0x100fe20000011402 */
[----:B------:R-:W-:Y:S01]  /*01e0*/  UIADD3 UR5, UPT, UPT, UR5, 0x10, URZ ;  /* 0x0000001005057890 */ /* 0x000fe2000fffe0ff */
[----:B------:R-:W-:Y:S02]  /*01f0*/  LOP3.LUT R5, R2, 0x2, RZ, 0xc0, !PT ;  /* 0x0000000202057812 */ /* 0x000fe400078ec0ff */
[----:B------:R-:W-:Y:S01]  /*0200*/  LOP3.LUT R4, R3, 0x4, RZ, 0xc0, !PT ;  /* 0x0000000403047812 */ /* 0x000fe200078ec0ff */
[----:B------:R-:W-:Y:S01]  /*0210*/  IMAD.SHL.U32 R8, R7, 0x4, RZ ;  /* 0x0000000407087824 */ /* 0x000fe200078e00ff */
[--C-:B------:R-:W-:Y:S01]  /*0220*/  SHF.R.U32.HI R3, RZ, 0x2, R2.reuse ;  /* 0x00000002ff037819 */ /* 0x100fe20000011602 */
[----:B------:R-:W-:Y:S01]  /*0230*/  UISETP.GE.AND UP1, UPT, UR5, -0xc, UPT ;  /* 0xfffffff40500788c */ /* 0x000fe2000bf26270 */
[----:B------:R-:W-:Y:S01]  /*0240*/  SHF.R.U32.HI R6, RZ, 0x3, R2 ;  /* 0x00000003ff067819 */ /* 0x000fe20000011602 */
[----:B------:R-:W-:Y:S01]  /*0250*/  IMAD R4, R9, 0x8, R4 ;  /* 0x0000000809047824 */ /* 0x000fe200078e0204 */
[----:B------:R-:W-:-:S02]  /*0260*/  LOP3.LUT R3, R3, 0x1, RZ, 0xc0, !PT ;  /* 0x0000000103037812 */ /* 0x000fc400078ec0ff */
[----:B------:R-:W-:Y:S02]  /*0270*/  LOP3.LUT R6, R6, 0x1, RZ, 0xc0, !PT ;  /* 0x0000000106067812 */ /* 0x000fe400078ec0ff */
[----:B------:R-:W-:Y:S02]  /*0280*/  IADD3 R3, PT, PT, R3, R5, R4 ;  /* 0x0000000503037210 */ /* 0x000fe40007ffe004 */
[----:B------:R-:W-:Y:S02]  /*0290*/  LOP3.LUT R8, R8, 0x4, RZ, 0xc0, !PT ;  /* 0x0000000408087812 */ /* 0x000fe400078ec0ff */
[--C-:B------:R-:W-:Y:S01]  /*02a0*/  SHF.R.U32.HI R4, RZ, 0x2, R7.reuse ;  /* 0x00000002ff047819 */ /* 0x100fe20000011607 */
[----:B------:R-:W-:Y:S01]  /*02b0*/  IMAD R3, R3, 0x2, R6 ;  /* 0x0000000203037824 */ /* 0x000fe200078e0206 */
[----:B------:R-:W-:Y:S02]  /*02c0*/  SHF.R.S32.HI R5, RZ, 0x8, R2 ;  /* 0x00000008ff057819 */ /* 0x000fe40000011402 */
[----:B------:R-:W-:Y:S01]  /*02d0*/  LOP3.LUT R6, R7, 0x2, RZ, 0xc0, !PT ;  /* 0x0000000207067812 */ /* 0x000fe200078ec0ff */
[----:B------:R-:W-:Y:S01]  /*02e0*/  IMAD R3, R3, 0x8, R8 ;  /* 0x0000000803037824 */ /* 0x000fe200078e0208 */
[----:B------:R-:W-:Y:S01]  /*02f0*/  SHF.R.U32.HI R7, RZ, 0x3, R7 ;  /* 0x00000003ff077819 */ /* 0x000fe20000011607 */
[----:B------:R-:W-:Y:S01]  /*0300*/  IMAD.SHL.U32 R9, R5, 0x4, RZ ;  /* 0x0000000405097824 */ /* 0x000fe200078e00ff */
        /* <DEDUP_REMOVED lines=9> */
[----:B------:R-:W-:Y:S01]  /*03a0*/  LOP3.LUT R4, R5, 0x2, RZ, 0xc0, !PT ;  /* 0x0000000205047812 */ /* 0x000fe200078ec0ff */
[----:B------:R-:W-:Y:S01]  /*03b0*/  IMAD.SHL.U32 R9, R7, 0x4, RZ ;  /* 0x0000000407097824 */ /* 0x000fe200078e00ff */
[----:B------:R-:W-:-:S02]  /*03c0*/  SHF.R.U32.HI R5, RZ, 0x3, R5 ;  /* 0x00000003ff057819 */ /* 0x000fc40000011605 */
[----:B------:R-:W-:Y:S02]  /*03d0*/  IADD3 R3, PT, PT, R6, R4, R3 ;  /* 0x0000000406037210 */ /* 0x000fe40007ffe003 */
[----:B------:R-:W-:Y:S02]  /*03e0*/  LOP3.LUT R8, R5, 0x1, RZ, 0xc0, !PT ;  /* 0x0000000105087812 */ /* 0x000fe400078ec0ff */
[----:B------:R-:W-:Y:S02]  /*03f0*/  LOP3.LUT R4, R9, 0x4, RZ, 0xc0, !PT ;  /* 0x0000000409047812 */ /* 0x000fe400078ec0ff */
[----:B------:R-:W-:Y:S01]  /*0400*/  SHF.R.U32.HI R5, RZ, 0x2, R7 ;  /* 0x00000002ff057819 */ /* 0x000fe20000011607 */
[----:B------:R-:W-:Y:S01]  /*0410*/  IMAD R3, R3, 0x2, R8 ;  /* 0x0000000203037824 */ /* 0x000fe200078e0208 */
[----:B------:R-:W-:Y:S02]  /*0420*/  SHF.R.S32.HI R2, RZ, 0x10, R2 ;  /* 0x00000010ff027819 */ /* 0x000fe40000011402 */
[----:B------:R-:W-:Y:S01]  /*0430*/  LOP3.LUT R5, R5, 0x1, RZ, 0xc0, !PT ;  /* 0x0000000105057812 */ /* 0x000fe200078ec0ff */
[----:B------:R-:W-:Y:S01]  /*0440*/  IMAD R3, R3, 0x8, R4 ;  /* 0x0000000803037824 */ /* 0x000fe200078e0204 */
[----:B------:R-:W-:-:S02]  /*0450*/  LOP3.LUT R4, R7, 0x2, RZ, 0xc0, !PT ;  /* 0x0000000207047812 */ /* 0x000fc400078ec0ff */
[----:B------:R-:W-:Y:S02]  /*0460*/  SHF.R.U32.HI R7, RZ, 0x3, R7 ;  /* 0x00000003ff077819 */ /* 0x000fe40000011607 */
[----:B------:R-:W-:Y:S02]  /*0470*/  IADD3 R3, PT, PT, R5, R4, R3 ;  /* 0x0000000405037210 */ /* 0x000fe40007ffe003 */
[----:B------:R-:W-:-:S05]  /*0480*/  LOP3.LUT R6, R7, 0x1, RZ, 0xc0, !PT ;  /* 0x0000000107067812 */ /* 0x000fca00078ec0ff */
[----:B------:R-:W-:Y:S01]  /*0490*/  IMAD R9, R3, 0x2, R6 ;  /* 0x0000000203097824 */ /* 0x000fe200078e0206 */
[----:B------:R-:W-:Y:S06]  /*04a0*/  BRA.U !UP1, `(.L_x_17) ;  /* 0xfffffffd09447547 */ /* 0x000fec000b83ffff */
.L_x_16:
[----:B------:R-:W-:-:S04]  /*04b0*/  UIADD3 UR6, UPT, UPT, -UR5, URZ, URZ ;  /* 0x000000ff05067290 */ /* 0x000fc8000fffe1ff */
[----:B------:R-:W-:-:S09]  /*04c0*/  UISETP.GT.AND UP1, UPT, UR6, 0x4, UPT ;  /* 0x000000040600788c */ /* 0x000fd2000bf24270 */
[----:B------:R-:W-:Y:S05]  /*04d0*/  BRA.U !UP1, `(.L_x_18) ;  /* 0x0000000109607547 */ /* 0x000fea000b800000 */
[C---:B------:R-:W-:Y:S01]  /*04e0*/  IMAD.SHL.U32 R3, R2.reuse, 0x4, RZ ;  /* 0x0000000402037824 */ /* 0x040fe200078e00ff */
[--C-:B------:R-:W-:Y:S01]  /*04f0*/  SHF.R.S32.HI R7, RZ, 0x4, R2.reuse ;  /* 0x00000004ff077819 */ /* 0x100fe20000011402 */
[----:B------:R-:W-:Y:S01]  /*0500*/  UIADD3 UR5, UPT, UPT, UR5, 0x8, URZ ;  /* 0x0000000805057890 */ /* 0x000fe2000fffe0ff */
[----:B------:R-:W-:Y:S01]  /*0510*/  LOP3.LUT R5, R2, 0x2, RZ, 0xc0, !PT ;  /* 0x0000000202057812 */ /* 0x000fe200078ec0ff */
[----:B------:R-:W-:Y:S01]  /*0520*/  UPLOP3.LUT UP0, UPT, UPT, UPT, UPT, 0x40, 0x4 ;  /* 0x000000000004789c */ /* 0x000fe20003f0e870 */
[----:B------:R-:W-:Y:S01]  /*0530*/  LOP3.LUT R4, R3, 0x4, RZ, 0xc0, !PT ;  /* 0x0000000403047812 */ /* 0x000fe200078ec0ff */
[----:B------:R-:W-:Y:S01]  /*0540*/  IMAD.SHL.U32 R8, R7, 0x4, RZ ;  /* 0x0000000407087824 */ /* 0x000fe200078e00ff */
[--C-:B------:R-:W-:Y:S02]  /*0550*/  SHF.R.U32.HI R3, RZ, 0x2, R2.reuse ;  /* 0x00000002ff037819 */ /* 0x100fe40000011602 */
        /* <DEDUP_REMOVED lines=8> */
[----:B------:R-:W-:Y:S02]  /*05e0*/  LOP3.LUT R6, R7, 0x2, RZ, 0xc0, !PT ;  /* 0x0000000207067812 */ /* 0x000fe400078ec0ff */
[----:B------:R-:W-:Y:S01]  /*05f0*/  SHF.R.U32.HI R7, RZ, 0x3, R7 ;  /* 0x00000003ff077819 */ /* 0x000fe20000011607 */
[----:B------:R-:W-:Y:S01]  /*0600*/  IMAD R3, R3, 0x8, R8 ;  /* 0x0000000803037824 */ /* 0x000fe200078e0208 */
[----:B------:R-:W-:-:S02]  /*0610*/  LOP3.LUT R4, R4, 0x1, RZ, 0xc0, !PT ;  /* 0x0000000104047812 */ /* 0x000fc400078ec0ff */
[----:B------:R-:W-:Y:S02]  /*0620*/  LOP3.LUT R8, R7, 0x1, RZ, 0xc0, !PT ;  /* 0x0000000107087812 */ /* 0x000fe400078ec0ff */
[----:B------:R-:W-:Y:S02]  /*0630*/  IADD3 R3, PT, PT, R4, R6, R3 ;  /* 0x0000000604037210 */ /* 0x000fe40007ffe003 */
[----:B------:R-:W-:-:S03]  /*0640*/  SHF.R.S32.HI R2, RZ, 0x8, R2 ;  /* 0x00000008ff027819 */ /* 0x000fc60000011402 */
[----:B------:R-:W-:-:S07]  /*0650*/  IMAD R9, R3, 0x2, R8 ;  /* 0x0000000203097824 */ /* 0x000fce00078e0208 */
.L_x_18:
[----:B------:R-:W-:-:S09]  /*0660*/  UISETP.NE.OR UP0, UPT, UR5, URZ, UP0 ;  /* 0x000000ff0500728c */ /* 0x000fd20008705670 */
[----:B------:R-:W-:Y:S05]  /*0670*/  BRA.U !UP0, `(.L_x_14) ;  /* 0x0000000108387547 */ /* 0x000fea000b800000 */
.L_x_15:
[C---:B------:R-:W-:Y:S01]  /*0680*/  IMAD.SHL.U32 R3, R2.reuse, 0x4, RZ ;  /* 0x0000000402037824 */ /* 0x040fe200078e00ff */
[----:B------:R-:W-:Y:S01]  /*0690*/  UIADD3 UR5, UPT, UPT, UR5, 0x4, URZ ;  /* 0x0000000405057890 */ /* 0x000fe2000fffe0ff */
[----:B------:R-:W-:Y:S02]  /*06a0*/  LOP3.LUT R5, R2, 0x2, RZ, 0xc0, !PT ;  /* 0x0000000202057812 */ /* 0x000fe400078ec0ff */
[--C-:B------:R-:W-:Y:S01]  /*06b0*/  SHF.R.U32.HI R6, RZ, 0x3, R2.reuse ;  /* 0x00000003ff067819 */ /* 0x100fe20000011602 */
[----:B------:R-:W-:Y:S01]  /*06c0*/  UISETP.NE.AND UP0, UPT, UR5, URZ, UPT ;  /* 0x000000ff0500728c */ /* 0x000fe2000bf05270 */
[----:B------:R-:W-:Y:S02]  /*06d0*/  LOP3.LUT R4, R3, 0x4, RZ, 0xc0, !PT ;  /* 0x0000000403047812 */ /* 0x000fe400078ec0ff */
[----:B------:R-:W-:Y:S02]  /*06e0*/  SHF.R.U32.HI R3, RZ, 0x2, R2 ;  /* 0x00000002ff037819 */ /* 0x000fe40000011602 */
[----:B------:R-:W-:Y:S01]  /*06f0*/  LOP3.LUT R6, R6, 0x1, RZ, 0xc0, !PT ;  /* 0x0000000106067812 */ /* 0x000fe200078ec0ff */
[----:B------:R-:W-:Y:S01]  /*0700*/  IMAD R4, R9, 0x8, R4 ;  /* 0x0000000809047824 */ /* 0x000fe200078e0204 */
[----:B------:R-:W-:-:S02]  /*0710*/  LOP3.LUT R3, R3, 0x1, RZ, 0xc0, !PT ;  /* 0x0000000103037812 */ /* 0x000fc400078ec0ff */
[----:B------:R-:W-:Y:S02]  /*0720*/  SHF.R.S32.HI R2, RZ, 0x4, R2 ;  /* 0x00000004ff027819 */ /* 0x000fe40000011402 */
[----:B------:R-:W-:-:S05]  /*0730*/  IADD3 R3, PT, PT, R3, R5, R4 ;  /* 0x0000000503037210 */ /* 0x000fca0007ffe004 */
[----:B------:R-:W-:Y:S01]  /*0740*/  IMAD R9, R3, 0x2, R6 ;  /* 0x0000000203097824 */ /* 0x000fe200078e0206 */
[----:B------:R-:W-:Y:S06]  /*0750*/  BRA.U UP0, `(.L_x_15) ;  /* 0xfffffffd00c87547 */ /* 0x000fec000b83ffff */
.L_x_14:
[----:B------:R-:W-:-:S09]  /*0760*/  UISETP.NE.AND UP0, UPT, UR4, URZ, UPT ;  /* 0x000000ff0400728c */ /* 0x000fd2000bf05270 */
[----:B------:R-:W-:Y:S05]  /*0770*/  BRA.U !UP0, `(.L_x_13) ;  /* 0x00000001081c7547 */ /* 0x000fea000b800000 */
[----:B------:R-:W-:-:S12]  /*0780*/  UIADD3 UR4, UPT, UPT, -UR4, URZ, URZ ;  /* 0x000000ff04047290 */ /* 0x000fd8000fffe1ff */
.L_x_19:
[----:B------:R-:W-:Y:S01]  /*0790*/  UIADD3 UR4, UPT, UPT, UR4, 0x1, URZ ;  /* 0x0000000104047890 */ /* 0x000fe2000fffe0ff */
[----:B------:R-:W-:Y:S02]  /*07a0*/  LOP3.LUT R4, R2, 0x1, RZ, 0xc0, !PT ;  /* 0x0000000102047812 */ /* 0x000fe400078ec0ff */
[----:B------:R-:W-:Y:S01]  /*07b0*/  SHF.R.S32.HI R2, RZ, 0x1, R2 ;  /* 0x00000001ff027819 */ /* 0x000fe20000011402 */
[----:B------:R-:W-:Y:S02]  /*07c0*/  UISETP.NE.AND UP0, UPT, UR4, URZ, UPT ;  /* 0x000000ff0400728c */ /* 0x000fe4000bf05270 */
[----:B------:R-:W-:-:S07]  /*07d0*/  IMAD R9, R9, 0x2, R4 ;  /* 0x0000000209097824 */ /* 0x000fce00078e0204 */
[----:B------:R-:W-:Y:S05]  /*07e0*/  BRA.U UP0, `(.L_x_19) ;  /* 0xfffffffd00e87547 */ /* 0x000fea000b83ffff */
.L_x_13:
[----:B------:R-:W-:-:S13]  /*07f0*/  ISETP.GT.AND P0, PT, R9, R0, PT ;  /* 0x000000000900720c */ /* 0x000fda0003f04270 */
[----:B------:R-:W-:Y:S05]  /*0800*/  @!P0 EXIT ;  /* 0x000000000000894d */ /* 0x000fea0003800000 */
[----:B------:R-:W0:Y:S01]  /*0810*/  LDC.64 R2, c[0x0][0x380] ;  /* 0x0000e000ff027b82 */ /* 0x000e220000000a00 */
[----:B------:R-:W1:Y:S01]  /*0820*/  LDCU.64 UR4, c[0x0][0x358] ;  /* 0x00006b00ff0477ac */ /* 0x000e620008000a00 */
[----:B0-----:R-:W-:-:S04]  /*0830*/  IMAD.WIDE R8, R9, 0x10, R2 ;  /* 0x0000001009087825 */ /* 0x001fc800078e0202 */
[----:B------:R-:W-:Y:S01]  /*0840*/  IMAD.WIDE R2, R0, 0x10, R2 ;  /* 0x0000001000027825 */ /* 0x000fe200078e0202 */
[----:B-1----:R-:W2:Y:S04]  /*0850*/  LDG.E.128 R12, desc[UR4][R8.64] ;  /* 0x00000004080c7981 */ /* 0x002ea8000c1e1d00 */
[----:B------:R-:W3:Y:S04]  /*0860*/  LDG.E.128 R4, desc[UR4][R2.64] ;  /* 0x0000000402047981 */ /* 0x000ee8000c1e1d00 */
[----:B--2---:R-:W-:Y:S04]  /*0870*/  STG.E.128 desc[UR4][R2.64], R12 ;  /* 0x0000000c02007986 */ /* 0x004fe8000c101d04 */
[----:B---3--:R-:W-:Y:S01]  /*0880*/  STG.E.128 desc[UR4][R8.64], R4 ;  /* 0x0000000408007986 */ /* 0x008fe2000c101d04 */
[----:B------:R-:W-:Y:S05]  /*0890*/  EXIT ;  /* 0x000000000000794d */ /* 0x000fea0003800000 */
.L_x_20:
        /* <DEDUP_REMOVED lines=14> */
.L_x_49:


//--------------------- .text._ZN7convdev4cfftEPN6thrust24THRUST_300001_SM_1000_NS7complexIdEEiib --------------------------
	.section	.text._ZN7convdev4cfftEPN6thrust24THRUST_300001_SM_1000_NS7complexIdEEiib,"ax",@progbits
	.align	128
        .global         _ZN7convdev4cfftEPN6thrust24THRUST_300001_SM_1000_NS7complexIdEEiib
        .type           _ZN7convdev4cfftEPN6thrust24THRUST_300001_SM_1000_NS7complexIdEEiib,@function
        .size           _ZN7convdev4cfftEPN6thrust24THRUST_300001_SM_1000_NS7complexIdEEiib,(.L_x_44 - _ZN7convdev4cfftEPN6thrust24THRUST_300001_SM_1000_NS7complexIdEEiib)
        .other          _ZN7convdev4cfftEPN6thrust24THRUST_300001_SM_1000_NS7complexIdEEiib,@"STO_CUDA_ENTRY STV_DEFAULT"
_ZN7convdev4cfftEPN6thrust24THRUST_300001_SM_1000_NS7complexIdEEiib:
.text._ZN7convdev4cfftEPN6thrust24THRUST_300001_SM_1000_NS7complexIdEEiib:
[----:B------:R-:W0:Y:S01]  /*0000*/  LDC R1, c[0x0][0x37c] ;  /* 0x0000df00ff017b82 */ /* 0x000e220000000800 */
[----:B------:R-:W1:Y:S01]  /*0010*/  LDCU UR5, c[0x0][0x38c] ;  /* 0x00007180ff0577ac */ /* 0x000e620008000800 */
[----:B------:R-:W-:Y:S01]  /*0020*/  IMAD.MOV.U32 R6, RZ, RZ, 0x1 ;  /* 0x00000001ff067424 */ /* 0x000fe200078e00ff */
[----:B------:R-:W2:Y:S05]  /*0030*/  S2R R5, SR_TID.X ;  /* 0x0000000000057919 */ /* 0x000eaa0000002100 */
[----:B------:R-:W2:Y:S01]  /*0040*/  S2UR UR4, SR_CTAID.X ;  /* 0x00000000000479c3 */ /* 0x000ea20000002500 */
[----:B0-----:R-:W-:-:S07]  /*0050*/  VIADD R1, R1, 0xffffffd8 ;  /* 0xffffffd801017836 */ /* 0x001fce0000000000 */
[----:B------:R-:W2:Y:S01]  /*0060*/  LDC R0, c[0x0][0x360] ;  /* 0x0000d800ff007b82 */ /* 0x000ea20000000800 */
[----:B-1----:R-:W-:-:S04]  /*0070*/  SHF.L.U32 R6, R6, UR5, RZ ;  /* 0x0000000506067c19 */ /* 0x002fc800080006ff */
[----:B------:R-:W-:-:S04]  /*0080*/  SHF.R.S32.HI R17, RZ, 0x1, R6 ;  /* 0x00000001ff117819 */ /* 0x000fc80000011406 */
[----:B------:R-:W-:-:S04]  /*0090*/  IABS R7, R17 ;  /* 0x0000001100077213 */ /* 0x000fc80000000000 */
[----:B------:R-:W0:Y:S01]  /*00a0*/  I2F.RP R4, R7 ;  /* 0x0000000700047306 */ /* 0x000e220000209400 */
[----:B--2---:R-:W-:Y:S01]  /*00b0*/  IMAD R0, R0, UR4, R5 ;  /* 0x0000000400007c24 */ /* 0x004fe2000f8e0205 */
[----:B------:R-:W1:Y:S06]  /*00c0*/  LDCU UR4, c[0x0][0x388] ;  /* 0x00007100ff0477ac */ /* 0x000e6c0008000800 */
[----:B0-----:R-:W0:Y:S02]  /*00d0*/  MUFU.RCP R4, R4 ;  /* 0x0000000400047308 */ /* 0x001e240000001000 */
[----:B0-----:R-:W-:Y:S01]  /*00e0*/  VIADD R2, R4, 0xffffffe ;  /* 0x0ffffffe04027836 */ /* 0x001fe20000000000 */
[----:B------:R-:W-:-:S05]  /*00f0*/  IABS R4, R0 ;  /* 0x0000000000047213 */ /* 0x000fca0000000000 */
[----:B------:R0:W2:Y:S02]  /*0100*/  F2I.FTZ.U32.TRUNC.NTZ R3, R2 ;  /* 0x0000000200037305 */ /* 0x0000a4000021f000 */
[----:B0-----:R-:W-:Y:S02]  /*0110*/  IMAD.MOV.U32 R2, RZ, RZ, RZ ;  /* 0x000000ffff027224 */ /* 0x001fe400078e00ff */
[----:B--2---:R-:W-:-:S04]  /*0120*/  IMAD.MOV R8, RZ, RZ, -R3 ;  /* 0x000000ffff087224 */ /* 0x004fc800078e0a03 */
[----:B------:R-:W-:Y:S01]  /*0130*/  IMAD R5, R8, R7, RZ ;  /* 0x0000000708057224 */ /* 0x000fe200078e02ff */
[----:B------:R-:W-:-:S03]  /*0140*/  IABS R8, R17 ;  /* 0x0000001100087213 */ /* 0x000fc60000000000 */
[----:B------:R-:W-:-:S04]  /*0150*/  IMAD.HI.U32 R3, R3, R5, R2 ;  /* 0x0000000503037227 */ /* 0x000fc800078e0002 */
[----:B------:R-:W-:Y:S02]  /*0160*/  IMAD.MOV R2, RZ, RZ, -R8 ;  /* 0x000000ffff027224 */ /* 0x000fe400078e0a08 */
[----:B------:R-:W-:-:S04]  /*0170*/  IMAD.HI.U32 R3, R3, R4, RZ ;  /* 0x0000000403037227 */ /* 0x000fc800078e00ff */
[----:B------:R-:W-:-:S05]  /*0180*/  IMAD R2, R3, R2, R4 ;  /* 0x0000000203027224 */ /* 0x000fca00078e0204 */
[----:B------:R-:W-:-:S13]  /*0190*/  ISETP.GT.U32.AND P1, PT, R7, R2, PT ;  /* 0x000000020700720c */ /* 0x000fda0003f24070 */
[----:B------:R-:W-:Y:S02]  /*01a0*/  @!P1 IMAD.IADD R2, R2, 0x1, -R7 ;  /* 0x0000000102029824 */ /* 0x000fe400078e0a07 */
[----:B------:R-:W-:Y:S01]  /*01b0*/  @!P1 VIADD R3, R3, 0x1 ;  /* 0x0000000103039836 */ /* 0x000fe20000000000 */
[----:B------:R-:W-:Y:S02]  /*01c0*/  ISETP.NE.AND P1, PT, R17, RZ, PT ;  /* 0x000000ff1100720c */ /* 0x000fe40003f25270 */
[----:B------:R-:W-:Y:S02]  /*01d0*/  ISETP.GE.U32.AND P0, PT, R2, R7, PT ;  /* 0x000000070200720c */ /* 0x000fe40003f06070 */
[----:B------:R-:W-:-:S04]  /*01e0*/  LOP3.LUT R2, R0, R17, RZ, 0x3c, !PT ;  /* 0x0000001100027212 */ /* 0x000fc800078e3cff */
[----:B------:R-:W-:-:S07]  /*01f0*/  ISETP.GE.AND P2, PT, R2, RZ, PT ;  /* 0x000000ff0200720c */ /* 0x000fce0003f46270 */
[----:B------:R-:W-:-:S06]  /*0200*/  @P0 VIADD R3, R3, 0x1 ;  /* 0x0000000103030836 */ /* 0x000fcc0000000000 */
[----:B------:R-:W-:Y:S01]  /*0210*/  @!P2 IMAD.MOV R3, RZ, RZ, -R3 ;  /* 0x000000ffff03a224 */ /* 0x000fe200078e0a03 */
[----:B------:R-:W-:-:S05]  /*0220*/  @!P1 LOP3.LUT R3, RZ, R17, RZ, 0x33, !PT ;  /* 0x00000011ff039212 */ /* 0x000fca00078e33ff */
[----:B------:R-:W-:Y:S01]  /*0230*/  IMAD.MOV R2, RZ, RZ, -R3 ;  /* 0x000000ffff027224 */ /* 0x000fe200078e0a03 */
[----:B------:R-:W-:-:S03]  /*0240*/  SHF.L.U32 R3, R3, UR5, RZ ;  /* 0x0000000503037c19 */ /* 0x000fc600080006ff */
[----:B------:R-:W-:-:S04]  /*0250*/  IMAD R24, R17, R2, R0 ;  /* 0x0000000211187224 */ /* 0x000fc800078e0200 */
[----:B------:R-:W-:-:S04]  /*0260*/  IMAD.IADD R3, R3, 0x1, R24 ;  /* 0x0000000103037824 */ /* 0x000fc800078e0218 */
[----:B------:R-:W-:-:S05]  /*0270*/  IMAD.IADD R0, R17, 0x1, R3 ;  /* 0x0000000111007824 */ /* 0x000fca00078e0203 */
[----:B-1----:R-:W-:-:S13]  /*0280*/  ISETP.GE.AND P0, PT, R0, UR4, PT ;  /* 0x0000000400007c0c */ /* 0x002fda000bf06270 */
[----:B------:R-:W-:Y:S05]  /*0290*/  @P0 EXIT ;  /* 0x000000000000094d */ /* 0x000fea0003800000 */
[----:B------:R-:W0:Y:S01]  /*02a0*/  LDC.64 R18, c[0x0][0x380] ;  /* 0x0000e000ff127b82 */ /* 0x000e220000000a00 */
[----:B------:R-:W1:Y:S01]  /*02b0*/  LDCU.64 UR6, c[0x0][0x358] ;  /* 0x00006b00ff0677ac */ /* 0x000e620008000a00 */
[----:B0-----:R-:W-:-:S05]  /*02c0*/  IMAD.WIDE R18, R3, 0x10, R18 ;  /* 0x0000001003127825 */ /* 0x001fca00078e0212 */
[----:B-1----:R0:W5:Y:S01]  /*02d0*/  LDG.E.128 R8, desc[UR6][R18.64] ;  /* 0x0000000612087981 */ /* 0x002162000c1e1d00 */
[----:B------:R-:W-:-:S05]  /*02e0*/  IMAD.WIDE R16, R17, 0x10, R18 ;  /* 0x0000001011107825 */ /* 0x000fca00078e0212 */
[----:B------:R0:W5:Y:S01]  /*02f0*/  LDG.E.128 R12, desc[UR6][R16.64] ;  /* 0x00000006100c7981 */ /* 0x000162000c1e1d00 */
[----:B------:R-:W1:Y:S01]  /*0300*/  I2F.F64 R6, R6 ;  /* 0x0000000600067312 */ /* 0x000e620000201c00 */
[----:B------:R-:W-:-:S07]  /*0310*/  IMAD.MOV.U32 R2, RZ, RZ, 0x1 ;  /* 0x00000001ff027424 */ /* 0x000fce00078e00ff */
[----:B-1----:R-:W1:Y:S02]  /*0320*/  MUFU.RCP64H R3, R7 ;  /* 0x0000000700037308 */ /* 0x002e640000001800 */
[----:B-1----:R-:W-:-:S08]  /*0330*/  DFMA R4, -R6, R2, 1 ;  /* 0x3ff000000604742b */ /* 0x002fd00000000102 */
[----:B------:R-:W-:-:S08]  /*0340*/  DFMA R4, R4, R4, R4 ;  /* 0x000000040404722b */ /* 0x000fd00000000004 */
[----:B------:R-:W-:Y:S01]  /*0350*/  DFMA R4, R2, R4, R2 ;  /* 0x000000040204722b */ /* 0x000fe20000000002 */
[----:B------:R-:W1:Y:S07]  /*0360*/  I2F.F64 R2, R24 ;  /* 0x0000001800027312 */ /* 0x000e6e0000201c00 */
[----:B------:R-:W-:Y:S01]  /*0370*/  DFMA R20, -R6, R4, 1 ;  /* 0x3ff000000614742b */ /* 0x000fe20000000104 */
[----:B------:R-:W-:Y:S01]  /*0380*/  UMOV UR4, 0x54442d18 ;  /* 0x54442d1800047882 */ /* 0x000fe20000000000 */
[----:B------:R-:W-:-:S06]  /*0390*/  UMOV UR5, 0x401921fb ;  /* 0x401921fb00057882 */ /* 0x000fcc0000000000 */
[----:B------:R-:W-:Y:S02]  /*03a0*/  DFMA R20, R4, R20, R4 ;  /* 0x000000140414722b */ /* 0x000fe40000000004 */
[----:B-1----:R-:W-:-:S08]  /*03b0*/  DMUL R22, R2, UR4 ;  /* 0x0000000402167c28 */ /* 0x002fd00008000000 */
[----:B------:R-:W-:-:S08]  /*03c0*/  DMUL R2, R22, R20 ;  /* 0x0000001416027228 */ /* 0x000fd00000000000 */
[----:B------:R-:W-:-:S08]  /*03d0*/  DFMA R4, -R6, R2, R22 ;  /* 0x000000020604722b */ /* 0x000fd00000000116 */
[----:B------:R-:W-:Y:S01]  /*03e0*/  DFMA R2, R20, R4, R2 ;  /* 0x000000041402722b */ /* 0x000fe20000000002 */
[----:B------:R-:W-:-:S09]  /*03f0*/  FSETP.GEU.AND P1, PT, |R23|, 6.5827683646048100446e-37, PT ;  /* 0x036000001700780b */ /* 0x000fd20003f2e200 */
[----:B------:R-:W-:-:S05]  /*0400*/  FFMA R0, RZ, R7, R3 ;  /* 0x00000007ff007223 */ /* 0x000fca0000000003 */
[----:B------:R-:W-:Y:S01]  /*0410*/  FSETP.GT.AND P0, PT, |R0|, 1.469367938527859385e-39, PT ;  /* 0x001000000000780b */ /* 0x000fe20003f04200 */
[----:B------:R-:W-:-:S12]  /*0420*/  BSSY.RECONVERGENT B0, `(.L_x_21) ;  /* 0x0000006000007945 */ /* 0x000fd80003800200 */
[----:B0-----:R-:W-:Y:S05]  /*0430*/  @P0 BRA P1, `(.L_x_22) ;  /* 0x0000000000100947 */ /* 0x001fea0000800000 */
[----:B------:R-:W-:-:S07]  /*0440*/  MOV R0, 0x460 ;  /* 0x0000046000007802 */ /* 0x000fce0000000f00 */
[----:B-----5:R-:W-:Y:S05]  /*0450*/  CALL.REL.NOINC `($__internal_1_$__cuda_sm20_div_rn_f64_full) ;  /* 0x00000008002c7944 */ /* 0x020fea0003c00000 */
[----:B------:R-:W-:Y:S02]  /*0460*/  IMAD.MOV.U32 R2, RZ, RZ, R22 ;  /* 0x000000ffff027224 */ /* 0x000fe400078e0016 */
[----:B------:R-:W-:-:S07]  /*0470*/  IMAD.MOV.U32 R3, RZ, RZ, R23 ;  /* 0x000000ffff037224 */ /* 0x000fce00078e0017 */
.L_x_22:
[----:B------:R-:W-:Y:S05]  /*0480*/  BSYNC.RECONVERGENT B0 ;  /* 0x0000000000007941 */ /* 0x000fea0003800200 */
.L_x_21:
[----:B------:R-:W0:Y:S01]  /*0490*/  LDCU.U8 UR4, c[0x0][0x390] ;  /* 0x00007200ff0477ac */ /* 0x000e220008000000 */
[----:B------:R-:W-:Y:S01]  /*04a0*/  DADD R4, -RZ, -R2 ;  /* 0x00000000ff047229 */ /* 0x000fe20000000902 */
[----:B------:R-:W-:Y:S01]  /*04b0*/  BSSY.RECONVERGENT B0, `(.L_x_23) ;  /* 0x0000023000007945 */ /* 0x000fe20003800200 */
[----:B------:R-:W-:-:S14]  /*04c0*/  DSETP.NEU.AND P1, PT, |R2|, +INF , PT ;  /* 0x7ff000000200742a */ /* 0x000fdc0003f2d200 */
[----:B------:R-:W-:Y:S01]  /*04d0*/  @!P1 IMAD.MOV.U32 R0, RZ, RZ, 0x1 ;  /* 0x00000001ff009424 */ /* 0x000fe200078e00ff */
[----:B0-----:R-:W-:-:S06]  /*04e0*/  UPRMT UR4, UR4, 0x8880, URZ ;  /* 0x0000888004047896 */ /* 0x001fcc00080000ff */
[----:B------:R-:W-:-:S04]  /*04f0*/  ISETP.NE.AND P0, PT, RZ, UR4, PT ;  /* 0x00000004ff007c0c */ /* 0x000fc8000bf05270 */
[----:B------:R-:W-:Y:S02]  /*0500*/  FSEL R6, R4, R2, !P0 ;  /* 0x0000000204067208 */ /* 0x000fe40004000000 */
[----:B------:R-:W-:-:S06]  /*0510*/  FSEL R7, R5, R3, !P0 ;  /* 0x0000000305077208 */ /* 0x000fcc0004000000 */
[----:B------:R-:W-:Y:S01]  /*0520*/  @!P1 DMUL R4, RZ, R6 ;  /* 0x00000006ff049228 */ /* 0x000fe20000000000 */
[----:B------:R-:W-:Y:S10]  /*0530*/  @!P1 BRA `(.L_x_24) ;  /* 0x0000000000689947 */ /* 0x000ff40003800000 */
[----:B------:R-:W-:Y:S01]  /*0540*/  UMOV UR4, 0x6dc9c883 ;  /* 0x6dc9c88300047882 */ /* 0x000fe20000000000 */
[----:B------:R-:W-:Y:S01]  /*0550*/  UMOV UR5, 0x3fe45f30 ;  /* 0x3fe45f3000057882 */ /* 0x000fe20000000000 */
[----:B------:R-:W-:Y:S01]  /*0560*/  DSETP.GE.AND P0, PT, |R2|, 2.14748364800000000000e+09, PT ;  /* 0x41e000000200742a */ /* 0x000fe20003f06200 */
[----:B------:R-:W-:Y:S01]  /*0570*/  BSSY.RECONVERGENT B1, `(.L_x_25) ;  /* 0x0000015000017945 */ /* 0x000fe20003800200 */
[----:B------:R-:W-:Y:S01]  /*0580*/  DMUL R20, R6, UR4 ;  /* 0x0000000406147c28 */ /* 0x000fe20008000000 */
[----:B------:R-:W-:Y:S01]  /*0590*/  UMOV UR4, 0x54442d18 ;  /* 0x54442d1800047882 */ /* 0x000fe20000000000 */
[----:B------:R-:W-:-:S04]  /*05a0*/  UMOV UR5, 0x3ff921fb ;  /* 0x3ff921fb00057882 */ /* 0x000fc80000000000 */
[----:B------:R-:W0:Y:S08]  /*05b0*/  F2I.F64 R0, R20 ;  /* 0x0000001400007311 */ /* 0x000e300000301100 */
[----:B0-----:R-:W0:Y:S02]  /*05c0*/  I2F.F64 R4, R0 ;  /* 0x0000000000047312 */ /* 0x001e240000201c00 */
[----:B0-----:R-:W-:Y:S01]  /*05d0*/  DFMA R22, R4, -UR4, R6 ;  /* 0x8000000404167c2b */ /* 0x001fe20008000006 */
[----:B------:R-:W-:Y:S01]  /*05e0*/  UMOV UR4, 0x33145c00 ;  /* 0x33145c0000047882 */ /* 0x000fe20000000000 */
[----:B------:R-:W-:-:S06]  /*05f0*/  UMOV UR5, 0x3c91a626 ;  /* 0x3c91a62600057882 */ /* 0x000fcc0000000000 */
[----:B------:R-:W-:Y:S01]  /*0600*/  DFMA R22, R4, -UR4, R22 ;  /* 0x8000000404167c2b */ /* 0x000fe20008000016 */
[----:B------:R-:W-:Y:S01]  /*0610*/  UMOV UR4, 0x252049c0 ;  /* 0x252049c000047882 */ /* 0x000fe20000000000 */
[----:B------:R-:W-:-:S06]  /*0620*/  UMOV UR5, 0x397b839a ;  /* 0x397b839a00057882 */ /* 0x000fcc0000000000 */
[----:B------:R-:W-:Y:S01]  /*0630*/  DFMA R4, R4, -UR4, R22 ;  /* 0x8000000404047c2b */ /* 0x000fe20008000016 */
[----:B------:R-:W-:Y:S10]  /*0640*/  @!P0 BRA `(.L_x_26) ;  /* 0x00000000001c8947 */ /* 0x000ff40003800000 */
[----:B------:R-:W-:Y:S01]  /*0650*/  IMAD.MOV.U32 R28, RZ, RZ, R6 ;  /* 0x000000ffff1c7224 */ /* 0x000fe200078e0006 */
[----:B------:R-:W-:Y:S01]  /*0660*/  MOV R0, 0x690 ;  /* 0x0000069000007802 */ /* 0x000fe20000000f00 */
[----:B------:R-:W-:-:S07]  /*0670*/  IMAD.MOV.U32 R5, RZ, RZ, R7 ;  /* 0x000000ffff057224 */ /* 0x000fce00078e0007 */
[----:B-----5:R-:W-:Y:S05]  /*0680*/  CALL.REL.NOINC `($_ZN7convdev4cfftEPN6thrust24THRUST_300001_SM_1000_NS7complexIdEEiib$__internal_trig_reduction_slowpathd) ;  /* 0x0000000c00187944 */ /* 0x020fea0003c00000 */
[----:B------:R-:W-:Y:S02]  /*0690*/  IMAD.MOV.U32 R0, RZ, RZ, R20 ;  /* 0x000000ffff007224 */ /* 0x000fe400078e0014 */
[----:B------:R-:W-:Y:S02]  /*06a0*/  IMAD.MOV.U32 R4, RZ, RZ, R28 ;  /* 0x000000ffff047224 */ /* 0x000fe400078e001c */
[----:B------:R-:W-:-:S07]  /*06b0*/  IMAD.MOV.U32 R5, RZ, RZ, R29 ;  /* 0x000000ffff057224 */ /* 0x000fce00078e001d */
.L_x_26:
[----:B------:R-:W-:Y:S05]  /*06c0*/  BSYNC.RECONVERGENT B1 ;  /* 0x0000000000017941 */ /* 0x000fea0003800200 */
.L_x_25:
[----:B------:R-:W-:-:S07]  /*06d0*/  VIADD R0, R0, 0x1 ;  /* 0x0000000100007836 */ /* 0x000fce0000000000 */
.L_x_24:
[----:B------:R-:W-:Y:S05]  /*06e0*/  BSYNC.RECONVERGENT B0 ;  /* 0x0000000000007941 */ /* 0x000fea0003800200 */
.L_x_23:
[----:B------:R-:W0:Y:S01]  /*06f0*/  LDCU.64 UR4, c[0x4][0xe8] ;  /* 0x01001d00ff0477ac */ /* 0x000e220008000a00 */
[----:B------:R-:W-:-:S05]  /*0700*/  IMAD.SHL.U32 R20, R0, 0x40, RZ ;  /* 0x0000004000147824 */ /* 0x000fca00078e00ff */
[----:B------:R-:W-:-:S04]  /*0710*/  LOP3.LUT R20, R20, 0x40, RZ, 0xc0, !PT ;  /* 0x0000004014147812 */ /* 0x000fc800078ec0ff */
[----:B0-----:R-:W-:-:S05]  /*0720*/  IADD3 R36, P0, PT, R20, UR4, RZ ;  /* 0x0000000414247c10 */ /* 0x001fca000ff1e0ff */
[----:B------:R-:W-:-:S05]  /*0730*/  IMAD.X R37, RZ, RZ, UR5, P0 ;  /* 0x00000005ff257e24 */ /* 0x000fca00080e06ff */
[----:B------:R-:W2:Y:S04]  /*0740*/  LDG.E.128.CONSTANT R20, desc[UR6][R36.64] ;  /* 0x0000000624147981 */ /* 0x000ea8000c1e9d00 */
[----:B------:R-:W3:Y:S04]  /*0750*/  LDG.E.128.CONSTANT R24, desc[UR6][R36.64+0x10] ;  /* 0x0000100624187981 */ /* 0x000ee8000c1e9d00 */
[----:B------:R-:W4:Y:S01]  /*0760*/  LDG.E.128.CONSTANT R28, desc[UR6][R36.64+0x20] ;  /* 0x00002006241c7981 */ /* 0x000f22000c1e9d00 */
[----:B------:R-:W-:Y:S01]  /*0770*/  LOP3.LUT R32, R0, 0x1, RZ, 0xc0, !PT ;  /* 0x0000000100207812 */ /* 0x000fe200078ec0ff */
[----:B------:R-:W-:Y:S01]  /*0780*/  IMAD.MOV.U32 R34, RZ, RZ, 0x20fd8164 ;  /* 0x20fd8164ff227424 */ /* 0x000fe200078e00ff */
[----:B------:R-:W-:Y:S01]  /*0790*/  DSETP.NEU.AND P1, PT, |R2|, +INF , PT ;  /* 0x7ff000000200742a */ /* 0x000fe20003f2d200 */
[----:B------:R-:W-:Y:S01]  /*07a0*/  BSSY.RECONVERGENT B0, `(.L_x_27) ;  /* 0x000002e000007945 */ /* 0x000fe20003800200 */
[----:B------:R-:W-:Y:S01]  /*07b0*/  ISETP.NE.U32.AND P0, PT, R32, 0x1, PT ;  /* 0x000000012000780c */ /* 0x000fe20003f05070 */
[----:B------:R-:W-:-:S03]  /*07c0*/  IMAD.MOV.U32 R32, RZ, RZ, 0x3da8ff83 ;  /* 0x3da8ff83ff207424 */ /* 0x000fc600078e00ff */
[----:B------:R-:W-:Y:S02]  /*07d0*/  FSEL R34, R34, -8.06006814911005101289e+34, !P0 ;  /* 0xf9785eba22227808 */ /* 0x000fe40004000000 */
[----:B------:R-:W-:Y:S01]  /*07e0*/  FSEL R35, -R32, 0.11223486810922622681, !P0 ;  /* 0x3de5db6520237808 */ /* 0x000fe20004000100 */
[----:B------:R-:W-:-:S08]  /*07f0*/  DMUL R32, R4, R4 ;  /* 0x0000000404207228 */ /* 0x000fd00000000000 */
[----:B--2---:R-:W-:-:S08]  /*0800*/  DFMA R20, R32, R34, R20 ;  /* 0x000000222014722b */ /* 0x004fd00000000014 */
[----:B------:R-:W-:-:S08]  /*0810*/  DFMA R20, R32, R20, R22 ;  /* 0x000000142014722b */ /* 0x000fd00000000016 */
[----:B---3--:R-:W-:-:S08]  /*0820*/  DFMA R20, R32, R20, R24 ;  /* 0x000000142014722b */ /* 0x008fd00000000018 */
[----:B------:R-:W-:-:S08]  /*0830*/  DFMA R20, R32, R20, R26 ;  /* 0x000000142014722b */ /* 0x000fd0000000001a */
[----:B----4-:R-:W-:-:S08]  /*0840*/  DFMA R20, R32, R20, R28 ;  /* 0x000000142014722b */ /* 0x010fd0000000001c */
[----:B------:R-:W-:-:S08]  /*0850*/  DFMA R20, R32, R20, R30 ;  /* 0x000000142014722b */ /* 0x000fd0000000001e */
[----:B------:R-:W-:Y:S02]  /*0860*/  DFMA R4, R20, R4, R4 ;  /* 0x000000041404722b */ /* 0x000fe40000000004 */
[----:B------:R-:W-:-:S10]  /*0870*/  DFMA R20, R32, R20, 1 ;  /* 0x3ff000002014742b */ /* 0x000fd40000000014 */
[----:B------:R-:W-:Y:S02]  /*0880*/  FSEL R22, R20, R4, !P0 ;  /* 0x0000000414167208 */ /* 0x000fe40004000000 */
[----:B------:R-:W-:Y:S01]  /*0890*/  FSEL R23, R21, R5, !P0 ;  /* 0x0000000515177208 */ /* 0x000fe20004000000 */
[----:B------:R-:W-:Y:S01]  /*08a0*/  @!P1 DMUL R20, RZ, R6 ;  /* 0x00000006ff149228 */ /* 0x000fe20000000000 */
[----:B------:R-:W-:Y:S01]  /*08b0*/  LOP3.LUT P0, RZ, R0, 0x2, RZ, 0xc0, !PT ;  /* 0x0000000200ff7812 */ /* 0x000fe2000780c0ff */
[----:B------:R-:W-:-:S03]  /*08c0*/  @!P1 IMAD.MOV.U32 R0, RZ, RZ, RZ ;  /* 0x000000ffff009224 */ /* 0x000fc600078e00ff */
[----:B------:R-:W-:-:S10]  /*08d0*/  DADD R4, RZ, -R22 ;  /* 0x00000000ff047229 */ /* 0x000fd40000000816 */
[----:B------:R-:W-:Y:S02]  /*08e0*/  FSEL R22, R22, R4, !P0 ;  /* 0x0000000416167208 */ /* 0x000fe40004000000 */
[----:B------:R-:W-:Y:S01]  /*08f0*/  FSEL R23, R23, R5, !P0 ;  /* 0x0000000517177208 */ /* 0x000fe20004000000 */
[----:B------:R-:W-:Y:S06]  /*0900*/  @!P1 BRA `(.L_x_28) ;  /* 0x00000000005c9947 */ /* 0x000fec0003800000 */
[----:B------:R-:W-:Y:S01]  /*0910*/  UMOV UR4, 0x6dc9c883 ;  /* 0x6dc9c88300047882 */ /* 0x000fe20000000000 */
[----:B------:R-:W-:Y:S01]  /*0920*/  UMOV UR5, 0x3fe45f30 ;  /* 0x3fe45f3000057882 */ /* 0x000fe20000000000 */
[----:B------:R-:W-:Y:S02]  /*0930*/  DSETP.GE.AND P0, PT, |R2|, 2.14748364800000000000e+09, PT ;  /* 0x41e000000200742a */ /* 0x000fe40003f06200 */
        /* <DEDUP_REMOVED lines=20> */
.L_x_28:
[----:B------:R-:W-:Y:S05]  /*0a80*/  BSYNC.RECONVERGENT B0 ;  /* 0x0000000000007941 */ /* 0x000fea0003800200 */
.L_x_27:
        /* <DEDUP_REMOVED lines=9> */
[----:B------:R-:W-:-:S03]  /*0b20*/  IMAD.MOV.U32 R34, RZ, RZ, 0x20fd8164 ;  /* 0x20fd8164ff227424 */ /* 0x000fc600078e00ff */
        /* <DEDUP_REMOVED lines=14> */
[----:B------:R-:W-:Y:S02]  /*0c10*/  FSEL R5, R3, R21, !P0 ;  /* 0x0000001503057208 */ /* 0x000fe40004000000 */
[----:B------:R-:W-:-:S04]  /*0c20*/  LOP3.LUT P0, RZ, R0, 0x2, RZ, 0xc0, !PT ;  /* 0x0000000200ff7812 */ /* 0x000fc8000780c0ff */
[----:B------:R-:W-:-:S10]  /*0c30*/  DADD R2, RZ, -R4 ;  /* 0x00000000ff027229 */ /* 0x000fd40000000804 */
[----:B------:R-:W-:Y:S02]  /*0c40*/  FSEL R2, R4, R2, !P0 ;  /* 0x0000000204027208 */ /* 0x000fe40004000000 */
[----:B------:R-:W-:-:S06]  /*0c50*/  FSEL R3, R5, R3, !P0 ;  /* 0x0000000305037208 */ /* 0x000fcc0004000000 */
[-C--:B-----5:R-:W-:Y:S02]  /*0c60*/  DMUL R4, R14, R2.reuse ;  /* 0x000000020e047228 */ /* 0x0a0fe40000000000 */
[----:B------:R-:W-:-:S06]  /*0c70*/  DMUL R2, R12, R2 ;  /* 0x000000020c027228 */ /* 0x000fcc0000000000 */
[-C--:B------:R-:W-:Y:S02]  /*0c80*/  DFMA R4, R12, R22.reuse, -R4 ;  /* 0x000000160c04722b */ /* 0x080fe40000000804 */
[----:B------:R-:W-:-:S06]  /*0c90*/  DFMA R2, R14, R22, R2 ;  /* 0x000000160e02722b */ /* 0x000fcc0000000002 */
[----:B------:R-:W-:Y:S02]  /*0ca0*/  DADD R12, R8, R4 ;  /* 0x00000000080c7229 */ /* 0x000fe40000000004 */
[----:B------:R-:W-:Y:S02]  /*0cb0*/  DADD R14, R10, R2 ;  /* 0x000000000a0e7229 */ /* 0x000fe40000000002 */
[----:B------:R-:W-:Y:S02]  /*0cc0*/  DADD R8, R8, -R4 ;  /* 0x0000000008087229 */ /* 0x000fe40000000804 */
[----:B------:R-:W-:-:S03]  /*0cd0*/  DADD R10, R10, -R2 ;  /* 0x000000000a0a7229 */ /* 0x000fc60000000802 */
[----:B------:R-:W-:Y:S04]  /*0ce0*/  STG.E.128 desc[UR6][R18.64], R12 ;  /* 0x0000000c12007986 */ /* 0x000fe8000c101d06 */
[----:B------:R-:W-:Y:S01]  /*0cf0*/  STG.E.128 desc[UR6][R16.64], R8 ;  /* 0x0000000810007986 */ /* 0x000fe2000c101d06 */
[----:B------:R-:W-:Y:S05]  /*0d00*/  EXIT ;  /* 0x000000000000794d */ /* 0x000fea0003800000 */
        .weak           $__internal_1_$__cuda_sm20_div_rn_f64_full
        .type           $__internal_1_$__cuda_sm20_div_rn_f64_full,@function
        .size           $__internal_1_$__cuda_sm20_div_rn_f64_full,($_ZN7convdev4cfftEPN6thrust24THRUST_300001_SM_1000_NS7complexIdEEiib$__internal_trig_reduction_slowpathd - $__internal_1_$__cuda_sm20_div_rn_f64_full)
$__internal_1_$__cuda_sm20_div_rn_f64_full:
[C---:B------:R-:W-:Y:S01]  /*0d10*/  FSETP.GEU.AND P0, PT, |R7|.reuse, 1.469367938527859385e-39, PT ;  /* 0x001000000700780b */ /* 0x040fe20003f0e200 */
[----:B------:R-:W-:Y:S01]  /*0d20*/  IMAD.MOV.U32 R5, RZ, RZ, R23 ;  /* 0x000000ffff057224 */ /* 0x000fe200078e0017 */
[----:B------:R-:W-:Y:S01]  /*0d30*/  LOP3.LUT R2, R7, 0x800fffff, RZ, 0xc0, !PT ;  /* 0x800fffff07027812 */ /* 0x000fe200078ec0ff */
[----:B------:R-:W-:Y:S01]  /*0d40*/  IMAD.MOV.U32 R20, RZ, RZ, 0x1 ;  /* 0x00000001ff147424 */ /* 0x000fe200078e00ff */
[----:B------:R-:W-:Y:S01]  /*0d50*/  BSSY.RECONVERGENT B1, `(.L_x_29) ;  /* 0x0000056000017945 */ /* 0x000fe20003800200 */
[----:B------:R-:W-:Y:S01]  /*0d60*/  IMAD.MOV.U32 R4, RZ, RZ, R22 ;  /* 0x000000ffff047224 */ /* 0x000fe200078e0016 */
[----:B------:R-:W-:Y:S01]  /*0d70*/  LOP3.LUT R3, R2, 0x3ff00000, RZ, 0xfc, !PT ;  /* 0x3ff0000002037812 */ /* 0x000fe200078efcff */
[----:B------:R-:W-:Y:S01]  /*0d80*/  IMAD.MOV.U32 R2, RZ, RZ, R6 ;  /* 0x000000ffff027224 */ /* 0x000fe200078e0006 */
[C---:B------:R-:W-:Y:S02]  /*0d90*/  FSETP.GEU.AND P2, PT, |R5|.reuse, 1.469367938527859385e-39, PT ;  /* 0x001000000500780b */ /* 0x040fe40003f4e200 */
[----:B------:R-:W-:-:S03]  /*0da0*/  LOP3.LUT R22, R5, 0x7ff00000, RZ, 0xc0, !PT ;  /* 0x7ff0000005167812 */ /* 0x000fc600078ec0ff */
[----:B------:R-:W-:-:S06]  /*0db0*/  @!P0 DMUL R2, R6, 8.98846567431157953865e+307 ;  /* 0x7fe0000006028828 */ /* 0x000fcc0000000000 */
[----:B------:R-:W0:Y:S02]  /*0dc0*/  MUFU.RCP64H R21, R3 ;  /* 0x0000000300157308 */ /* 0x000e240000001800 */
[----:B------:R-:W-:Y:S01]  /*0dd0*/  @!P2 LOP3.LUT R23, R7, 0x7ff00000, RZ, 0xc0, !PT ;  /* 0x7ff000000717a812 */ /* 0x000fe200078ec0ff */
[----:B------:R-:W-:-:S03]  /*0de0*/  @!P2 IMAD.MOV.U32 R28, RZ, RZ, RZ ;  /* 0x000000ffff1ca224 */ /* 0x000fc600078e00ff */
[----:B------:R-:W-:Y:S01]  /*0df0*/  @!P2 ISETP.GE.U32.AND P3, PT, R22, R23, PT ;  /* 0x000000171600a20c */ /* 0x000fe20003f66070 */
[----:B------:R-:W-:-:S05]  /*0e00*/  IMAD.MOV.U32 R23, RZ, RZ, 0x1ca00000 ;  /* 0x1ca00000ff177424 */ /* 0x000fca00078e00ff */
[----:B------:R-:W-:-:S04]  /*0e10*/  @!P2 SEL R29, R23, 0x63400000, !P3 ;  /* 0x63400000171da807 */ /* 0x000fc80005800000 */
[----:B------:R-:W-:Y:S01]  /*0e20*/  @!P2 LOP3.LUT R29, R29, 0x80000000, R5, 0xf8, !PT ;  /* 0x800000001d1da812 */ /* 0x000fe200078ef805 */
[----:B0-----:R-:W-:-:S03]  /*0e30*/  DFMA R24, R20, -R2, 1 ;  /* 0x3ff000001418742b */ /* 0x001fc60000000802 */
[----:B------:R-:W-:-:S05]  /*0e40*/  @!P2 LOP3.LUT R29, R29, 0x100000, RZ, 0xfc, !PT ;  /* 0x001000001d1da812 */ /* 0x000fca00078efcff */
[----:B------:R-:W-:Y:S01]  /*0e50*/  DFMA R26, R24, R24, R24 ;  /* 0x00000018181a722b */ /* 0x000fe20000000018 */
[----:B------:R-:W-:-:S04]  /*0e60*/  LOP3.LUT R25, R7, 0x7ff00000, RZ, 0xc0, !PT ;  /* 0x7ff0000007197812 */ /* 0x000fc800078ec0ff */
[----:B------:R-:W-:-:S03]  /*0e70*/  ISETP.GE.U32.AND P1, PT, R22, R25, PT ;  /* 0x000000191600720c */ /* 0x000fc60003f26070 */
[----:B------:R-:W-:Y:S01]  /*0e80*/  DFMA R26, R20, R26, R20 ;  /* 0x0000001a141a722b */ /* 0x000fe20000000014 */
[----:B------:R-:W-:Y:S01]  /*0e90*/  SEL R21, R23, 0x63400000, !P1 ;  /* 0x6340000017157807 */ /* 0x000fe20004800000 */
[----:B------:R-:W-:-:S03]  /*0ea0*/  IMAD.MOV.U32 R20, RZ, RZ, R4 ;  /* 0x000000ffff147224 */ /* 0x000fc600078e0004 */
[----:B------:R-:W-:-:S03]  /*0eb0*/  LOP3.LUT R21, R21, 0x800fffff, R5, 0xf8, !PT ;  /* 0x800fffff15157812 */ /* 0x000fc600078ef805 */
[----:B------:R-:W-:-:S03]  /*0ec0*/  DFMA R30, R26, -R2, 1 ;  /* 0x3ff000001a1e742b */ /* 0x000fc60000000802 */
[----:B------:R-:W-:-:S05]  /*0ed0*/  @!P2 DFMA R20, R20, 2, -R28 ;  /* 0x400000001414a82b */ /* 0x000fca000000081c */
[----:B------:R-:W-:Y:S01]  /*0ee0*/  DFMA R26, R26, R30, R26 ;  /* 0x0000001e1a1a722b */ /* 0x000fe2000000001a */
[----:B------:R-:W-:Y:S02]  /*0ef0*/  IMAD.MOV.U32 R30, RZ, RZ, R22 ;  /* 0x000000ffff1e7224 */ /* 0x000fe400078e0016 */
[----:B------:R-:W-:Y:S01]  /*0f00*/  IMAD.MOV.U32 R31, RZ, RZ, R25 ;  /* 0x000000ffff1f7224 */ /* 0x000fe200078e0019 */
[----:B------:R-:W-:Y:S02]  /*0f10*/  @!P0 LOP3.LUT R31, R3, 0x7ff00000, RZ, 0xc0, !PT ;  /* 0x7ff00000031f8812 */ /* 0x000fe400078ec0ff */
[----:B------:R-:W-:Y:S02]  /*0f20*/  @!P2 LOP3.LUT R30, R21, 0x7ff00000, RZ, 0xc0, !PT ;  /* 0x7ff00000151ea812 */ /* 0x000fe400078ec0ff */
[----:B------:R-:W-:-:S03]  /*0f30*/  DMUL R28, R26, R20 ;  /* 0x000000141a1c7228 */ /* 0x000fc60000000000 */
[----:B------:R-:W-:-:S05]  /*0f40*/  VIADD R32, R30, 0xffffffff ;  /* 0xffffffff1e207836 */ /* 0x000fca0000000000 */
[----:B------:R-:W-:Y:S01]  /*0f50*/  DFMA R24, R28, -R2, R20 ;  /* 0x800000021c18722b */ /* 0x000fe20000000014 */
[----:B------:R-:W-:Y:S01]  /*0f60*/  ISETP.GT.U32.AND P0, PT, R32, 0x7feffffe, PT ;  /* 0x7feffffe2000780c */ /* 0x000fe20003f04070 */
[----:B------:R-:W-:-:S05]  /*0f70*/  VIADD R32, R31, 0xffffffff ;  /* 0xffffffff1f207836 */ /* 0x000fca0000000000 */
[----:B------:R-:W-:Y:S01]  /*0f80*/  ISETP.GT.U32.OR P0, PT, R32, 0x7feffffe, P0 ;  /* 0x7feffffe2000780c */ /* 0x000fe20000704470 */
[----:B------:R-:W-:-:S12]  /*0f90*/  DFMA R24, R26, R24, R28 ;  /* 0x000000181a18722b */ /* 0x000fd8000000001c */
[----:B------:R-:W-:Y:S05]  /*0fa0*/  @P0 BRA `(.L_x_30) ;  /* 0x00000000006c0947 */ /* 0x000fea0003800000 */
[----:B------:R-:W-:-:S04]  /*0fb0*/  LOP3.LUT R5, R7, 0x7ff00000, RZ, 0xc0, !PT ;  /* 0x7ff0000007057812 */ /* 0x000fc800078ec0ff */
[CC--:B------:R-:W-:Y:S02]  /*0fc0*/  VIADDMNMX R4, R22.reuse, -R5.reuse, 0xb9600000, !PT ;  /* 0xb960000016047446 */ /* 0x0c0fe40007800905 */
[----:B------:R-:W-:Y:S02]  /*0fd0*/  ISETP.GE.U32.AND P0, PT, R22, R5, PT ;  /* 0x000000051600720c */ /* 0x000fe40003f06070 */
[----:B------:R-:W-:Y:S02]  /*0fe0*/  VIMNMX R4, PT, PT, R4, 0x46a00000, PT ;  /* 0x46a0000004047848 */ /* 0x000fe40003fe0100 */
[----:B------:R-:W-:-:S05]  /*0ff0*/  SEL R23, R23, 0x63400000, !P0 ;  /* 0x6340000017177807 */ /* 0x000fca0004000000 */
[----:B------:R-:W-:Y:S02]  /*1000*/  IMAD.IADD R26, R4, 0x1, -R23 ;  /* 0x00000001041a7824 */ /* 0x000fe400078e0a17 */
[----:B------:R-:W-:Y:S02]  /*1010*/  IMAD.MOV.U32 R4, RZ, RZ, RZ ;  /* 0x000000ffff047224 */ /* 0x000fe400078e00ff */
        /* <DEDUP_REMOVED lines=20> */
.L_x_30:
        /* <DEDUP_REMOVED lines=16> */
.L_x_33:
[----:B------:R-:W-:Y:S01]  /*1260*/  LOP3.LUT R23, R7, 0x80000, RZ, 0xfc, !PT ;  /* 0x0008000007177812 */ /* 0x000fe200078efcff */
[----:B------:R-:W-:Y:S01]  /*1270*/  IMAD.MOV.U32 R22, RZ, RZ, R6 ;  /* 0x000000ffff167224 */ /* 0x000fe200078e0006 */
[----:B------:R-:W-:Y:S06]  /*1280*/  BRA `(.L_x_31) ;  /* 0x0000000000087947 */ /* 0x000fec0003800000 */
.L_x_32:
[----:B------:R-:W-:Y:S01]  /*1290*/  LOP3.LUT R23, R5, 0x80000, RZ, 0xfc, !PT ;  /* 0x0008000005177812 */ /* 0x000fe200078efcff */
[----:B------:R-:W-:-:S07]  /*12a0*/  IMAD.MOV.U32 R22, RZ, RZ, R4 ;  /* 0x000000ffff167224 */ /* 0x000fce00078e0004 */
.L_x_31:
[----:B------:R-:W-:Y:S05]  /*12b0*/  BSYNC.RECONVERGENT B1 ;  /* 0x0000000000017941 */ /* 0x000fea0003800200 */
.L_x_29:
[----:B------:R-:W-:Y:S02]  /*12c0*/  IMAD.MOV.U32 R2, RZ, RZ, R0 ;  /* 0x000000ffff027224 */ /* 0x000fe400078e0000 */
[----:B------:R-:W-:-:S04]  /*12d0*/  IMAD.MOV.U32 R3, RZ, RZ, 0x0 ;  /* 0x00000000ff037424 */ /* 0x000fc800078e00ff */
[----:B------:R-:W-:Y:S05]  /*12e0*/  RET.REL.NODEC R2 `(_ZN7convdev4cfftEPN6thrust24THRUST_300001_SM_1000_NS7complexIdEEiib) ;  /* 0xffffffec02447950 */ /* 0x000fea0003c3ffff */
        .type           $_ZN7convdev4cfftEPN6thrust24THRUST_300001_SM_1000_NS7complexIdEEiib$__internal_trig_reduction_slowpathd,@function
        .size           $_ZN7convdev4cfftEPN6thrust24THRUST_300001_SM_1000_NS7complexIdEEiib$__internal_trig_reduction_slowpathd,(.L_x_44 - $_ZN7convdev4cfftEPN6thrust24THRUST_300001_SM_1000_NS7complexIdEEiib$__internal_trig_reduction_slowpathd)
$_ZN7convdev4cfftEPN6thrust24THRUST_300001_SM_1000_NS7complexIdEEiib$__internal_trig_reduction_slowpathd:
[--C-:B------:R-:W-:Y:S01]  /*12f0*/  SHF.R.U32.HI R4, RZ, 0x14, R5.reuse ;  /* 0x00000014ff047819 */ /* 0x100fe20000011605 */
[----:B------:R-:W-:Y:S02]  /*1300*/  IMAD.MOV.U32 R29, RZ, RZ, R5 ;  /* 0x000000ffff1d7224 */ /* 0x000fe400078e0005 */
[----:B------:R-:W-:Y:S01]  /*1310*/  IMAD.MOV.U32 R20, RZ, RZ, RZ ;  /* 0x000000ffff147224 */ /* 0x000fe200078e00ff */
[----:B------:R-:W-:-:S04]  /*1320*/  LOP3.LUT R21, R4, 0x7ff, RZ, 0xc0, !PT ;  /* 0x000007ff04157812 */ /* 0x000fc800078ec0ff */
[----:B------:R-:W-:-:S13]  /*1330*/  ISETP.NE.AND P0, PT, R21, 0x7ff, PT ;  /* 0x000007ff1500780c */ /* 0x000fda0003f05270 */
[----:B------:R-:W-:Y:S05]  /*1340*/  @!P0 BRA `(.L_x_34) ;  /* 0x0000000800648947 */ /* 0x000fea0003800000 */
[----:B------:R-:W-:Y:S01]  /*1350*/  VIADD R20, R21, 0xfffffc00 ;  /* 0xfffffc0015147836 */ /* 0x000fe20000000000 */
[----:B------:R-:W-:Y:S01]  /*1360*/  BSSY.RECONVERGENT B2, `(.L_x_35) ;  /* 0x0000033000027945 */ /* 0x000fe20003800200 */
[----:B------:R-:W-:-:S03]  /*1370*/  CS2R R26, SRZ ;  /* 0x00000000001a7805 */ /* 0x000fc6000001ff00 */
[----:B------:R-:W-:Y:S02]  /*1380*/  SHF.R.U32.HI R21, RZ, 0x6, R20 ;  /* 0x00000006ff157819 */ /* 0x000fe40000011614 */
[----:B------:R-:W-:Y:S02]  /*1390*/  ISETP.GE.U32.AND P0, PT, R20, 0x80, PT ;  /* 0x000000801400780c */ /* 0x000fe40003f06070 */
[C---:B------:R-:W-:Y:S02]  /*13a0*/  IADD3 R20, PT, PT, -R21.reuse, 0x13, RZ ;  /* 0x0000001315147810 */ /* 0x040fe40007ffe1ff */
[----:B------:R-:W-:Y:S02]  /*13b0*/  IADD3 R33, PT, PT, -R21, 0xf, RZ ;  /* 0x0000000f15217810 */ /* 0x000fe40007ffe1ff */
[----:B------:R-:W-:-:S04]  /*13c0*/  SEL R20, R20, 0x12, P0 ;  /* 0x0000001214147807 */ /* 0x000fc80000000000 */
[----:B------:R-:W-:-:S13]  /*13d0*/  ISETP.GE.AND P0, PT, R33, R20, PT ;  /* 0x000000142100720c */ /* 0x000fda0003f06270 */
[----:B------:R-:W-:Y:S05]  /*13e0*/  @P0 BRA `(.L_x_36) ;  /* 0x0000000000a80947 */ /* 0x000fea0003800000 */
[----:B------:R-:W0:Y:S01]  /*13f0*/  LDC.64 R24, c[0x0][0x358] ;  /* 0x0000d600ff187b82 */ /* 0x000e220000000a00 */
[----:B------:R-:W-:Y:S01]  /*1400*/  IADD3 R21, PT, PT, RZ, -R21, -R20 ;  /* 0x80000015ff157210 */ /* 0x000fe20007ffe814 */
[----:B------:R-:W-:Y:S01]  /*1410*/  BSSY.RECONVERGENT B3, `(.L_x_37) ;  /* 0x0000021000037945 */ /* 0x000fe20003800200 */
[C---:B------:R-:W-:Y:S01]  /*1420*/  SHF.L.U64.HI R20, R28.reuse, 0xb, R29 ;  /* 0x0000000b1c147819 */ /* 0x040fe2000001021d */
[----:B------:R-:W-:Y:S01]  /*1430*/  IMAD.SHL.U32 R31, R28, 0x800, RZ ;  /* 0x000008001c1f7824 */ /* 0x000fe200078e00ff */
[----:B------:R-:W-:Y:S01]  /*1440*/  CS2R R26, SRZ ;  /* 0x00000000001a7805 */ /* 0x000fe2000001ff00 */
[----:B------:R-:W-:Y:S01]  /*1450*/  IMAD.MOV.U32 R30, RZ, RZ, RZ ;  /* 0x000000ffff1e7224 */ /* 0x000fe200078e00ff */
[----:B------:R-:W-:-:S07]  /*1460*/  LOP3.LUT R20, R20, 0x80000000, RZ, 0xfc, !PT ;  /* 0x8000000014147812 */ /* 0x000fce00078efcff */
.L_x_38:
[----:B------:R-:W1:Y:S01]  /*1470*/  LDC.64 R28, c[0x4][0xe0] ;  /* 0x01003800ff1c7b82 */ /* 0x000e620000000a00 */
[----:B0-----:R-:W-:Y:S02]  /*1480*/  R2UR UR4, R24 ;  /* 0x00000000180472ca */ /* 0x001fe400000e0000 */
[----:B------:R-:W-:Y:S01]  /*1490*/  R2UR UR5, R25 ;  /* 0x00000000190572ca */ /* 0x000fe200000e0000 */
[----:B-1----:R-:W-:-:S12]  /*14a0*/  IMAD.WIDE R28, R33, 0x8, R28 ;  /* 0x00000008211c7825 */ /* 0x002fd800078e021c */
[----:B------:R-:W2:Y:S01]  /*14b0*/  LDG.E.64.CONSTANT R28, desc[UR4][R28.64] ;  /* 0x000000041c1c7981 */ /* 0x000ea2000c1e9b00 */
[----:B------:R-:W-:Y:S02]  /*14c0*/  VIADD R21, R21, 0x1 ;  /* 0x0000000115157836 */ /* 0x000fe40000000000 */
[----:B------:R-:W-:Y:S02]  /*14d0*/  VIADD R33, R33, 0x1 ;  /* 0x0000000121217836 */ /* 0x000fe40000000000 */
[----:B--2---:R-:W-:-:S04]  /*14e0*/  IMAD.WIDE.U32 R26, P2, R28, R31, R26 ;  /* 0x0000001f1c1a7225 */ /* 0x004fc8000784001a */
[----:B------:R-:W-:Y:S02]  /*14f0*/  IMAD R35, R28, R20, RZ ;  /* 0x000000141c237224 */ /* 0x000fe400078e02ff */
[CC--:B------:R-:W-:Y:S02]  /*1500*/  IMAD R32, R29.reuse, R31.reuse, RZ ;  /* 0x0000001f1d207224 */ /* 0x0c0fe400078e02ff */
[----:B------:R-:W-:Y:S01]  /*1510*/  IMAD.HI.U32 R37, R29, R31, RZ ;  /* 0x0000001f1d257227 */ /* 0x000fe200078e00ff */
[----:B------:R-:W-:-:S03]  /*1520*/  IADD3 R27, P0, PT, R35, R27, RZ ;  /* 0x0000001b231b7210 */ /* 0x000fc60007f1e0ff */
[----:B------:R-:W-:Y:S01]  /*1530*/  IMAD R35, R30, 0x8, R1 ;  /* 0x000000081e237824 */ /* 0x000fe200078e0201 */
[----:B------:R-:W-:Y:S01]  /*1540*/  IADD3 R27, P1, PT, R32, R27, RZ ;  /* 0x0000001b201b7210 */ /* 0x000fe20007f3e0ff */
[----:B------:R-:W-:-:S04]  /*1550*/  IMAD.HI.U32 R32, R28, R20, RZ ;  /* 0x000000141c207227 */ /* 0x000fc800078e00ff */
[----:B------:R-:W-:Y:S01]  /*1560*/  IMAD.X R28, RZ, RZ, R32, P2 ;  /* 0x000000ffff1c7224 */ /* 0x000fe200010e0620 */
[----:B------:R0:W-:Y:S01]  /*1570*/  STL.64 [R35], R26 ;  /* 0x0000001a23007387 */ /* 0x0001e20000100a00 */
[----:B------:R-:W-:-:S03]  /*1580*/  IMAD.HI.U32 R32, R29, R20, RZ ;  /* 0x000000141d207227 */ /* 0x000fc600078e00ff */
[----:B------:R-:W-:Y:S01]  /*1590*/  IADD3.X R28, P0, PT, R37, R28, RZ, P0, !PT ;  /* 0x0000001c251c7210 */ /* 0x000fe2000071e4ff */
[----:B------:R-:W-:Y:S02]  /*15a0*/  IMAD R29, R29, R20, RZ ;  /* 0x000000141d1d7224 */ /* 0x000fe400078e02ff */
[----:B------:R-:W-:-:S03]  /*15b0*/  VIADD R30, R30, 0x1 ;  /* 0x000000011e1e7836 */ /* 0x000fc60000000000 */
[----:B------:R-:W-:Y:S01]  /*15c0*/  IADD3.X R29, P1, PT, R29, R28, RZ, P1, !PT ;  /* 0x0000001c1d1d7210 */ /* 0x000fe20000f3e4ff */
[----:B------:R-:W-:Y:S01]  /*15d0*/  IMAD.X R28, RZ, RZ, R32, P0 ;  /* 0x000000ffff1c7224 */ /* 0x000fe200000e0620 */
[----:B------:R-:W-:-:S03]  /*15e0*/  ISETP.NE.AND P0, PT, R21, -0xf, PT ;  /* 0xfffffff11500780c */ /* 0x000fc60003f05270 */
[----:B0-----:R-:W-:Y:S02]  /*15f0*/  IMAD.X R27, RZ, RZ, R28, P1 ;  /* 0x000000ffff1b7224 */ /* 0x001fe400008e061c */
[----:B------:R-:W-:-:S08]  /*1600*/  IMAD.MOV.U32 R26, RZ, RZ, R29 ;  /* 0x000000ffff1a7224 */ /* 0x000fd000078e001d */
[----:B------:R-:W-:Y:S05]  /*1610*/  @P0 BRA `(.L_x_38) ;  /* 0xfffffffc00940947 */ /* 0x000fea000383ffff */
[----:B------:R-:W-:Y:S05]  /*1620*/  BSYNC.RECONVERGENT B3 ;  /* 0x0000000000037941 */ /* 0x000fea0003800200 */
.L_x_37:
[----:B------:R-:W-:-:S05]  /*1630*/  LOP3.LUT R20, R4, 0x7ff, RZ, 0xc0, !PT ;  /* 0x000007ff04147812 */ /* 0x000fca00078ec0ff */
[----:B------:R-:W-:-:S05]  /*1640*/  VIADD R20, R20, 0xfffffc00 ;  /* 0xfffffc0014147836 */ /* 0x000fca0000000000 */
[----:B------:R-:W-:Y:S02]  /*1650*/  SHF.R.U32.HI R21, RZ, 0x6, R20 ;  /* 0x00000006ff157819 */ /* 0x000fe40000011614 */
[----:B------:R-:W-:Y:S02]  /*1660*/  ISETP.GE.U32.AND P0, PT, R20, 0x80, PT ;  /* 0x000000801400780c */ /* 0x000fe40003f06070 */
[----:B------:R-:W-:-:S04]  /*1670*/  IADD3 R21, PT, PT, -R21, 0x13, RZ ;  /* 0x0000001315157810 */ /* 0x000fc80007ffe1ff */
[----:B------:R-:W-:-:S07]  /*1680*/  SEL R33, R21, 0x12, P0 ;  /* 0x0000001215217807 */ /* 0x000fce0000000000 */
.L_x_36:
[----:B------:R-:W-:Y:S05]  /*1690*/  BSYNC.RECONVERGENT B2 ;  /* 0x0000000000027941 */ /* 0x000fea0003800200 */
.L_x_35:
[C---:B------:R-:W-:Y:S02]  /*16a0*/  LOP3.LUT R20, R4.reuse, 0x7ff, RZ, 0xc0, !PT ;  /* 0x000007ff04147812 */ /* 0x040fe400078ec0ff */
[----:B------:R-:W-:-:S03]  /*16b0*/  LOP3.LUT P0, R37, R4, 0x3f, RZ, 0xc0, !PT ;  /* 0x0000003f04257812 */ /* 0x000fc6000780c0ff */
[----:B------:R-:W-:-:S05]  /*16c0*/  VIADD R20, R20, 0xfffffc00 ;  /* 0xfffffc0014147836 */ /* 0x000fca0000000000 */
[----:B------:R-:W-:-:S05]  /*16d0*/  SHF.R.U32.HI R20, RZ, 0x6, R20 ;  /* 0x00000006ff147819 */ /* 0x000fca0000011614 */
[----:B------:R-:W-:-:S04]  /*16e0*/  IMAD.IADD R4, R20, 0x1, R33 ;  /* 0x0000000114047824 */ /* 0x000fc800078e0221 */
[----:B------:R-:W-:-:S05]  /*16f0*/  IMAD.U32 R32, R4, 0x8, R1 ;  /* 0x0000000804207824 */ /* 0x000fca00078e0001 */
[----:B------:R0:W-:Y:S04]  /*1700*/  STL.64 [R32+-0x78], R26 ;  /* 0xffff881a20007387 */ /* 0x0001e80000100a00 */
[----:B------:R-:W2:Y:S04]  /*1710*/  @P0 LDL.64 R30, [R1+0x8] ;  /* 0x00000800011e0983 */ /* 0x000ea80000100a00 */
[----:B------:R-:W3:Y:S04]  /*1720*/  LDL.64 R24, [R1+0x10] ;  /* 0x0000100001187983 */ /* 0x000ee80000100a00 */
[----:B------:R-:W4:Y:S01]  /*1730*/  LDL.64 R20, [R1+0x18] ;  /* 0x0000180001147983 */ /* 0x000f220000100a00 */
[----:B------:R-:W-:Y:S01]  /*1740*/  @P0 LOP3.LUT R4, R37, 0x3f, RZ, 0x3c, !PT ;  /* 0x0000003f25040812 */ /* 0x000fe200078e3cff */
[----:B------:R-:W-:Y:S01]  /*1750*/  BSSY.RECONVERGENT B2, `(.L_x_39) ;  /* 0x0000034000027945 */ /* 0x000fe20003800200 */
[----:B--2---:R-:W-:-:S02]  /*1760*/  @P0 SHF.R.U64 R29, R30, 0x1, R31 ;  /* 0x000000011e1d0819 */ /* 0x004fc4000000121f */
[----:B------:R-:W-:Y:S02]  /*1770*/  @P0 SHF.R.U32.HI R31, RZ, 0x1, R31 ;  /* 0x00000001ff1f0819 */ /* 0x000fe4000001161f */
[CC--:B---3--:R-:W-:Y:S02]  /*1780*/  @P0 SHF.L.U32 R33, R24.reuse, R37.reuse, RZ ;  /* 0x0000002518210219 */ /* 0x0c8fe400000006ff */
[----:B------:R-:W-:Y:S02]  /*1790*/  @P0 SHF.R.U64 R28, R29, R4, R31 ;  /* 0x000000041d1c0219 */ /* 0x000fe4000000121f */
[--C-:B------:R-:W-:Y:S02]  /*17a0*/  @P0 SHF.R.U32.HI R35, RZ, 0x1, R25.reuse ;  /* 0x00000001ff230819 */ /* 0x100fe40000011619 */
[C-C-:B------:R-:W-:Y:S02]  /*17b0*/  @P0 SHF.R.U64 R29, R24.reuse, 0x1, R25.reuse ;  /* 0x00000001181d0819 */ /* 0x140fe40000001219 */
[----:B0-----:R-:W-:-:S02]  /*17c0*/  @P0 SHF.L.U64.HI R27, R24, R37, R25 ;  /* 0x00000025181b0219 */ /* 0x001fc40000010219 */
[----:B------:R-:W-:Y:S02]  /*17d0*/  @P0 SHF.R.U32.HI R26, RZ, R4, R31 ;  /* 0x00000004ff1a0219 */ /* 0x000fe4000001161f */
[----:B------:R-:W-:Y:S02]  /*17e0*/  @P0 LOP3.LUT R24, R33, R28, RZ, 0xfc, !PT ;  /* 0x0000001c21180212 */ /* 0x000fe400078efcff */
[-C--:B----4-:R-:W-:Y:S02]  /*17f0*/  @P0 SHF.L.U32 R28, R20, R37.reuse, RZ ;  /* 0x00000025141c0219 */ /* 0x090fe400000006ff */
[----:B------:R-:W-:Y:S02]  /*1800*/  @P0 SHF.R.U64 R29, R29, R4, R35 ;  /* 0x000000041d1d0219 */ /* 0x000fe40000001223 */
[----:B------:R-:W-:Y:S01]  /*1810*/  @P0 LOP3.LUT R25, R27, R26, RZ, 0xfc, !PT ;  /* 0x0000001a1b190212 */ /* 0x000fe200078efcff */
[----:B------:R-:W-:Y:S01]  /*1820*/  IMAD.SHL.U32 R26, R24, 0x4, RZ ;  /* 0x00000004181a7824 */ /* 0x000fe200078e00ff */
[----:B------:R-:W-:-:S02]  /*1830*/  @P0 SHF.L.U64.HI R37, R20, R37, R21 ;  /* 0x0000002514250219 */ /* 0x000fc40000010215 */
[----:B------:R-:W-:Y:S02]  /*1840*/  @P0 SHF.R.U32.HI R4, RZ, R4, R35 ;  /* 0x00000004ff040219 */ /* 0x000fe40000011623 */
[----:B------:R-:W-:Y:S02]  /*1850*/  @P0 LOP3.LUT R20, R28, R29, RZ, 0xfc, !PT ;  /* 0x0000001d1c140212 */ /* 0x000fe400078efcff */
[----:B------:R-:W-:Y:S02]  /*1860*/  SHF.L.U64.HI R24, R24, 0x2, R25 ;  /* 0x0000000218187819 */ /* 0x000fe40000010219 */
[----:B------:R-:W-:Y:S02]  /*1870*/  @P0 LOP3.LUT R21, R37, R4, RZ, 0xfc, !PT ;  /* 0x0000000425150212 */ /* 0x000fe400078efcff */
[----:B------:R-:W-:Y:S02]  /*1880*/  SHF.L.W.U32.HI R25, R25, 0x2, R20 ;  /* 0x0000000219197819 */ /* 0x000fe40000010e14 */
[----:B------:R-:W-:-:S02]  /*1890*/  IADD3 RZ, P0, PT, RZ, -R26, RZ ;  /* 0x8000001affff7210 */ /* 0x000fc40007f1e0ff */
[----:B------:R-:W-:Y:S02]  /*18a0*/  LOP3.LUT R4, RZ, R24, RZ, 0x33, !PT ;  /* 0x00000018ff047212 */ /* 0x000fe400078e33ff */
[----:B------:R-:W-:Y:S02]  /*18b0*/  SHF.L.W.U32.HI R20, R20, 0x2, R21 ;  /* 0x0000000214147819 */ /* 0x000fe40000010e15 */
[----:B------:R-:W-:Y:S02]  /*18c0*/  LOP3.LUT R27, RZ, R25, RZ, 0x33, !PT ;  /* 0x00000019ff1b7212 */ /* 0x000fe400078e33ff */
[----:B------:R-:W-:Y:S02]  /*18d0*/  IADD3.X R29, P0, PT, RZ, R4, RZ, P0, !PT ;  /* 0x00000004ff1d7210 */ /* 0x000fe4000071e4ff */
[----:B------:R-:W-:Y:S02]  /*18e0*/  LOP3.LUT R4, RZ, R20, RZ, 0x33, !PT ;  /* 0x00000014ff047212 */ /* 0x000fe400078e33ff */
[----:B------:R-:W-:-:S02]  /*18f0*/  IADD3.X R28, P1, PT, RZ, R27, RZ, P0, !PT ;  /* 0x0000001bff1c7210 */ /* 0x000fc4000073e4ff */
[----:B------:R-:W-:-:S03]  /*1900*/  ISETP.GT.U32.AND P2, PT, R25, -0x1, PT ;  /* 0xffffffff1900780c */ /* 0x000fc60003f44070 */
[----:B------:R-:W-:Y:S01]  /*1910*/  IMAD.X R27, RZ, RZ, R4, P1 ;  /* 0x000000ffff1b7224 */ /* 0x000fe200008e0604 */
[----:B------:R-:W-:-:S04]  /*1920*/  ISETP.GT.AND.EX P0, PT, R20, -0x1, PT, P2 ;  /* 0xffffffff1400780c */ /* 0x000fc80003f04320 */
[----:B------:R-:W-:Y:S02]  /*1930*/  SEL R4, R20, R27, P0 ;  /* 0x0000001b14047207 */ /* 0x000fe40000000000 */
[----:B------:R-:W-:Y:S02]  /*1940*/  SEL R27, R25, R28, P0 ;  /* 0x0000001c191b7207 */ /* 0x000fe40000000000 */
[----:B------:R-:W-:Y:S02]  /*1950*/  ISETP.NE.U32.AND P1, PT, R4, RZ, PT ;  /* 0x000000ff0400720c */ /* 0x000fe40003f25070 */
[----:B------:R-:W-:Y:S02]  /*1960*/  SEL R31, R24, R29, P0 ;  /* 0x0000001d181f7207 */ /* 0x000fe40000000000 */
[----:B------:R-:W-:Y:S01]  /*1970*/  SEL R28, R27, R4, !P1 ;  /* 0x000000041b1c7207 */ /* 0x000fe20004800000 */
[----:B------:R-:W-:-:S05]  /*1980*/  @!P0 IMAD.MOV R26, RZ, RZ, -R26 ;  /* 0x000000ffff1a8224 */ /* 0x000fca00078e0a1a */
[----:B------:R-:W0:Y:S02]  /*1990*/  FLO.U32 R28, R28 ;  /* 0x0000001c001c7300 */ /* 0x000e2400000e0000 */
[C---:B0-----:R-:W-:Y:S02]  /*19a0*/  IADD3 R30, PT, PT, -R28.reuse, 0x1f, RZ ;  /* 0x0000001f1c1e7810 */ /* 0x041fe40007ffe1ff */
[----:B------:R-:W-:-:S03]  /*19b0*/  IADD3 R25, PT, PT, -R28, 0x3f, RZ ;  /* 0x0000003f1c197810 */ /* 0x000fc60007ffe1ff */
[----:B------:R-:W-:-:S05]  /*19c0*/  @P1 IMAD.MOV R25, RZ, RZ, R30 ;  /* 0x000000ffff191224 */ /* 0x000fca00078e021e */
[----:B------:R-:W-:-:S13]  /*19d0*/  ISETP.NE.AND P1, PT, R25, RZ, PT ;  /* 0x000000ff1900720c */ /* 0x000fda0003f25270 */
[----:B------:R-:W-:Y:S05]  /*19e0*/  @!P1 BRA `(.L_x_40) ;  /* 0x0000000000289947 */ /* 0x000fea0003800000 */
[C---:B------:R-:W-:Y:S02]  /*19f0*/  LOP3.LUT R24, R25.reuse, 0x3f, RZ, 0xc0, !PT ;  /* 0x0000003f19187812 */ /* 0x040fe400078ec0ff */
[--C-:B------:R-:W-:Y:S02]  /*1a00*/  SHF.R.U64 R29, R26, 0x1, R31.reuse ;  /* 0x000000011a1d7819 */ /* 0x100fe4000000121f */
[----:B------:R-:W-:Y:S02]  /*1a10*/  SHF.R.U32.HI R31, RZ, 0x1, R31 ;  /* 0x00000001ff1f7819 */ /* 0x000fe4000001161f */
[----:B------:R-:W-:Y:S02]  /*1a20*/  LOP3.LUT R26, R25, 0x3f, RZ, 0xc, !PT ;  /* 0x0000003f191a7812 */ /* 0x000fe400078e0cff */
[CC--:B------:R-:W-:Y:S02]  /*1a30*/  SHF.L.U64.HI R33, R27.reuse, R24.reuse, R4 ;  /* 0x000000181b217219 */ /* 0x0c0fe40000010204 */
[----:B------:R-:W-:-:S02]  /*1a40*/  SHF.L.U32 R24, R27, R24, RZ ;  /* 0x000000181b187219 */ /* 0x000fc400000006ff */
[-CC-:B------:R-:W-:Y:S02]  /*1a50*/  SHF.R.U64 R27, R29, R26.reuse, R31.reuse ;  /* 0x0000001a1d1b7219 */ /* 0x180fe4000000121f */
[----:B------:R-:W-:Y:S02]  /*1a60*/  SHF.R.U32.HI R4, RZ, R26, R31 ;  /* 0x0000001aff047219 */ /* 0x000fe4000001161f */
[----:B------:R-:W-:Y:S02]  /*1a70*/  LOP3.LUT R27, R24, R27, RZ, 0xfc, !PT ;  /* 0x0000001b181b7212 */ /* 0x000fe400078efcff */
[----:B------:R-:W-:-:S07]  /*1a80*/  LOP3.LUT R4, R33, R4, RZ, 0xfc, !PT ;  /* 0x0000000421047212 */ /* 0x000fce00078efcff */
.L_x_40:
[----:B------:R-:W-:Y:S05]  /*1a90*/  BSYNC.RECONVERGENT B2 ;  /* 0x0000000000027941 */ /* 0x000fea0003800200 */
.L_x_39:
[----:B------:R-:W-:Y:S01]  /*1aa0*/  IMAD.WIDE.U32 R28, R27, 0x2168c235, RZ ;  /* 0x2168c2351b1c7825 */ /* 0x000fe200078e00ff */
[----:B------:R-:W-:-:S03]  /*1ab0*/  SHF.R.U32.HI R21, RZ, 0x1e, R21 ;  /* 0x0000001eff157819 */ /* 0x000fc60000011615 */
[----:B------:R-:W-:Y:S01]  /*1ac0*/  IMAD.MOV.U32 R30, RZ, RZ, R29 ;  /* 0x000000ffff1e7224 */ /* 0x000fe200078e001d */
[----:B------:R-:W-:Y:S01]  /*1ad0*/  IADD3 RZ, P1, PT, R28, R28, RZ ;  /* 0x0000001c1cff7210 */ /* 0x000fe20007f3e0ff */
[----:B------:R-:W-:Y:S01]  /*1ae0*/  IMAD.MOV.U32 R31, RZ, RZ, RZ ;  /* 0x000000ffff1f7224 */ /* 0x000fe200078e00ff */
[----:B------:R-:W-:Y:S01]  /*1af0*/  LEA.HI R20, R20, R21, RZ, 0x1 ;  /* 0x0000001514147211 */ /* 0x000fe200078f08ff */
[----:B------:R-:W-:-:S04]  /*1b00*/  IMAD.HI.U32 R24, R4, -0x36f0255e, RZ ;  /* 0xc90fdaa204187827 */ /* 0x000fc800078e00ff */
[----:B------:R-:W-:-:S04]  /*1b10*/  IMAD.WIDE.U32 R26, R27, -0x36f0255e, R30 ;  /* 0xc90fdaa21b1a7825 */ /* 0x000fc800078e001e */
[C---:B------:R-:W-:Y:S02]  /*1b20*/  IMAD R29, R4.reuse, -0x36f0255e, RZ ;  /* 0xc90fdaa2041d7824 */ /* 0x040fe400078e02ff */
[----:B------:R-:W-:-:S04]  /*1b30*/  IMAD.WIDE.U32 R26, P2, R4, 0x2168c235, R26 ;  /* 0x2168c235041a7825 */ /* 0x000fc8000784001a */
[----:B------:R-:W-:Y:S01]  /*1b40*/  IMAD.X R4, RZ, RZ, R24, P2 ;  /* 0x000000ffff047224 */ /* 0x000fe200010e0618 */
[----:B------:R-:W-:Y:S02]  /*1b50*/  IADD3 R24, P2, PT, R29, R27, RZ ;  /* 0x0000001b1d187210 */ /* 0x000fe40007f5e0ff */
[----:B------:R-:W-:Y:S02]  /*1b60*/  IADD3.X RZ, P1, PT, R26, R26, RZ, P1, !PT ;  /* 0x0000001a1aff7210 */ /* 0x000fe40000f3e4ff */
[C---:B------:R-:W-:Y:S01]  /*1b70*/  ISETP.GT.U32.AND P3, PT, R24.reuse, RZ, PT ;  /* 0x000000ff1800720c */ /* 0x040fe20003f64070 */
[----:B------:R-:W-:Y:S01]  /*1b80*/  IMAD.X R4, RZ, RZ, R4, P2 ;  /* 0x000000ffff047224 */ /* 0x000fe200010e0604 */
[----:B------:R-:W-:-:S04]  /*1b90*/  IADD3.X R27, P2, PT, R24, R24, RZ, P1, !PT ;  /* 0x00000018181b7210 */ /* 0x000fc80000f5e4ff */
[C---:B------:R-:W-:Y:S01]  /*1ba0*/  ISETP.GT.AND.EX P1, PT, R4.reuse, RZ, PT, P3 ;  /* 0x000000ff0400720c */ /* 0x040fe20003f24330 */
[----:B------:R-:W-:-:S03]  /*1bb0*/  IMAD.X R29, R4, 0x1, R4, P2 ;  /* 0x00000001041d7824 */ /* 0x000fc600010e0604 */
[----:B------:R-:W-:Y:S02]  /*1bc0*/  SEL R27, R27, R24, P1 ;  /* 0x000000181b1b7207 */ /* 0x000fe40000800000 */
[----:B------:R-:W-:Y:S02]  /*1bd0*/  SEL R29, R29, R4, P1 ;  /* 0x000000041d1d7207 */ /* 0x000fe40000800000 */
[----:B------:R-:W-:Y:S02]  /*1be0*/  IADD3 R28, P2, PT, R27, 0x1, RZ ;  /* 0x000000011b1c7810 */ /* 0x000fe40007f5e0ff */
[----:B------:R-:W-:Y:S02]  /*1bf0*/  SEL R24, RZ, 0xffffffff, !P1 ;  /* 0xffffffffff187807 */ /* 0x000fe40004800000 */
[----:B------:R-:W-:Y:S01]  /*1c00*/  LOP3.LUT P1, R4, R5, 0x80000000, RZ, 0xc0, !PT ;  /* 0x8000000005047812 */ /* 0x000fe2000782c0ff */
[----:B------:R-:W-:Y:S02]  /*1c10*/  IMAD.X R27, RZ, RZ, R29, P2 ;  /* 0x000000ffff1b7224 */ /* 0x000fe400010e061d */
[----:B------:R-:W-:Y:S01]  /*1c20*/  IMAD.IADD R5, R24, 0x1, -R25 ;  /* 0x0000000118057824 */ /* 0x000fe200078e0a19 */
[----:B------:R-:W-:-:S02]  /*1c30*/  @!P0 LOP3.LUT R4, R4, 0x80000000, RZ, 0x3c, !PT ;  /* 0x8000000004048812 */ /* 0x000fc400078e3cff */
[----:B------:R-:W-:Y:S01]  /*1c40*/  SHF.R.U64 R28, R28, 0xa, R27 ;  /* 0x0000000a1c1c7819 */ /* 0x000fe2000000121b */
[----:B------:R-:W-:-:S03]  /*1c50*/  IMAD.SHL.U32 R5, R5, 0x100000, RZ ;  /* 0x0010000005057824 */ /* 0x000fc600078e00ff */
[----:B------:R-:W-:-:S03]  /*1c60*/  IADD3 R28, P2, PT, R28, 0x1, RZ ;  /* 0x000000011c1c7810 */ /* 0x000fc60007f5e0ff */
[----:B------:R-:W-:Y:S01]  /*1c70*/  @P1 IMAD.MOV R20, RZ, RZ, -R20 ;  /* 0x000000ffff141224 */ /* 0x000fe200078e0a14 */
[----:B------:R-:W-:-:S04]  /*1c80*/  LEA.HI.X R27, R27, RZ, RZ, 0x16, P2 ;  /* 0x000000ff1b1b7211 */ /* 0x000fc800010fb4ff */
[--C-:B------:R-:W-:Y:S02]  /*1c90*/  SHF.R.U64 R28, R28, 0x1, R27.reuse ;  /* 0x000000011c1c7819 */ /* 0x100fe4000000121b */
[----:B------:R-:W-:Y:S02]  /*1ca0*/  SHF.R.U32.HI R24, RZ, 0x1, R27 ;  /* 0x00000001ff187819 */ /* 0x000fe4000001161b */
[----:B------:R-:W-:-:S04]  /*1cb0*/  IADD3 R28, P2, P3, RZ, RZ, R28 ;  /* 0x000000ffff1c7210 */ /* 0x000fc80007b5e01c */
[----:B------:R-:W-:-:S04]  /*1cc0*/  IADD3.X R5, PT, PT, R5, 0x3fe00000, R24, P2, P3 ;  /* 0x3fe0000005057810 */ /* 0x000fc800017e6418 */
[----:B------:R-:W-:-:S07]  /*1cd0*/  LOP3.LUT R29, R5, R4, RZ, 0xfc, !PT ;  /* 0x00000004051d7212 */ /* 0x000fce00078efcff */
.L_x_34:
[----:B------:R-:W-:Y:S02]  /*1ce0*/  IMAD.MOV.U32 R4, RZ, RZ, R0 ;  /* 0x000000ffff047224 */ /* 0x000fe400078e0000 */
[----:B------:R-:W-:-:S04]  /*1cf0*/  IMAD.MOV.U32 R5, RZ, RZ, 0x0 ;  /* 0x00000000ff057424 */ /* 0x000fc800078e00ff */
[----:B------:R-:W-:Y:S05]  /*1d00*/  RET.REL.NODEC R4 `(_ZN7convdev4cfftEPN6thrust24THRUST_300001_SM_1000_NS7complexIdEEiib) ;  /* 0xffffffe004bc7950 */ /* 0x000fea0003c3ffff */
.L_x_41:
        /* <DEDUP_REMOVED lines=15> */
.L_x_44:


//--------------------- .nv.global.init           --------------------------
	.section	.nv.global.init,"aw",@progbits
	.align	16
.nv.global.init:
	.type		__cudart_sin_cos_coeffs,@object
	.size		__cudart_sin_cos_coeffs,(__cudart_i2opi_d - __cudart_sin_cos_coeffs)
__cudart_sin_cos_coeffs:
        /*0000*/ 	.byte	0x46, 0xd2, 0xb0, 0x2c, 0xf1, 0xe5, 0x5a, 0xbe, 0x92, 0xe3, 0xac, 0x69, 0xe3, 0x1d, 0xc7, 0x3e
        /*0010*/ 	.byte	0xa1, 0x62, 0xdb, 0x19, 0xa0, 0x01, 0x2a, 0xbf, 0x18, 0x08, 0x11, 0x11, 0x11, 0x11, 0x81, 0x3f
        /*0020*/ 	.byte	0x54, 0x55, 0x55, 0x55, 0x55, 0x55, 0xc5, 0xbf, 0x00, 0x00, 0x00, 0x00, 0x00, 0x00, 0x00, 0x00
        /*0030*/ 	.byte	0x00, 0x00, 0x00, 0x00, 0x00, 0x00, 0x00, 0x00, 0x64, 0x81, 0xfd, 0x20, 0x83, 0xff, 0xa8, 0xbd
        /*0040*/ 	.byte	0x28, 0x85, 0xef, 0xc1, 0xa7, 0xee, 0x21, 0x3e, 0xd9, 0xe6, 0x06, 0x8e, 0x4f, 0x7e, 0x92, 0xbe
        /*0050*/ 	.byte	0xe9, 0xbc, 0xdd, 0x19, 0xa0, 0x01, 0xfa, 0x3e, 0x47, 0x5d, 0xc1, 0x16, 0x6c, 0xc1, 0x56, 0xbf
        /*0060*/ 	.byte	0x51, 0x55, 0x55, 0x55, 0x55, 0x55, 0xa5, 0x3f, 0x00, 0x00, 0x00, 0x00, 0x00, 0x00, 0xe0, 0xbf
        /*0070*/ 	.byte	0x00, 0x00, 0x00, 0x00, 0x00, 0x00, 0xf0, 0x3f, 0x00, 0x00, 0x00, 0x00, 0x00, 0x00, 0x00, 0x00
	.type		__cudart_i2opi_d,@object
	.size		__cudart_i2opi_d,(.L_28 - __cudart_i2opi_d)
__cudart_i2opi_d:
        /* <DEDUP_REMOVED lines=9> */
.L_28:


//--------------------- .nv.shared.reserved.0     --------------------------
	.section	.nv.shared.reserved.0,"aw",@nobits
	.weak		__nv_reservedSMEM_offset_0_alias
	.size		__nv_reservedSMEM_offset_0_alias, 0, 64
	.other		__nv_reservedSMEM_offset_0_alias,@"STO_CUDA_RESERVED_SHARED STV_DEFAULT"
__nv_reservedSMEM_offset_0_alias:
	.zero		0
	.zero		64


//--------------------- .nv.global                --------------------------
	.section	.nv.global,"aw",@nobits
.nv.global:
	.type		_ZN34_INTERNAL_dbe540d5_4_k_cu_fcecb6464cuda3std3__48in_placeE,@object
	.size		_ZN34_INTERNAL_dbe540d5_4_k_cu_fcecb6464cuda3std3__48in_placeE,(_ZN34_INTERNAL_dbe540d5_4_k_cu_fcecb6464cuda3std6ranges3__45__cpo8distanceE - _ZN34_INTERNAL_dbe540d5_4_k_cu_fcecb6464cuda3std3__48in_placeE)
_ZN34_INTERNAL_dbe540d5_4_k_cu_fcecb6464cuda3std3__48in_placeE:
	.zero		1
	.type		_ZN34_INTERNAL_dbe540d5_4_k_cu_fcecb6464cuda3std6ranges3__45__cpo8distanceE,@object
	.size		_ZN34_INTERNAL_dbe540d5_4_k_cu_fcecb6464cuda3std6ranges3__45__cpo8distanceE,(_ZN34_INTERNAL_dbe540d5_4_k_cu_fcecb6464cuda3std3__45__cpo6cbeginE - _ZN34_INTERNAL_dbe540d5_4_k_cu_fcecb6464cuda3std6ranges3__45__cpo8distanceE)
_ZN34_INTERNAL_dbe540d5_4_k_cu_fcecb6464cuda3std6ranges3__45__cpo8distanceE:
	.zero		1
	.type		_ZN34_INTERNAL_dbe540d5_4_k_cu_fcecb6464cuda3std3__45__cpo6cbeginE,@object
	.size		_ZN34_INTERNAL_dbe540d5_4_k_cu_fcecb6464cuda3std3__45__cpo6cbeginE,(_ZN34_INTERNAL_dbe540d5_4_k_cu_fcecb6464cuda3std6ranges3__45__cpo7advanceE - _ZN34_INTERNAL_dbe540d5_4_k_cu_fcecb6464cuda3std3__45__cpo6cbeginE)
_ZN34_INTERNAL_dbe540d5_4_k_cu_fcecb6464cuda3std3__45__cpo6cbeginE:
	.zero		1
	.type		_ZN34_INTERNAL_dbe540d5_4_k_cu_fcecb6464cuda3std6ranges3__45__cpo7advanceE,@object
	.size		_ZN34_INTERNAL_dbe540d5_4_k_cu_fcecb6464cuda3std6ranges3__45__cpo7advanceE,(_ZN34_INTERNAL_dbe540d5_4_k_cu_fcecb6464cuda3std3__45__cpo7crbeginE - _ZN34_INTERNAL_dbe540d5_4_k_cu_fcecb6464cuda3std6ranges3__45__cpo7advanceE)
_ZN34_INTERNAL_dbe540d5_4_k_cu_fcecb6464cuda3std6ranges3__45__cpo7advanceE:
	.zero		1
	.type		_ZN34_INTERNAL_dbe540d5_4_k_cu_fcecb6464cuda3std3__45__cpo7crbeginE,@object
	.size		_ZN34_INTERNAL_dbe540d5_4_k_cu_fcecb6464cuda3std3__45__cpo7crbeginE,(_ZN34_INTERNAL_dbe540d5_4_k_cu_fcecb6464cuda3std6ranges3__45__cpo4dataE - _ZN34_INTERNAL_dbe540d5_4_k_cu_fcecb6464cuda3std3__45__cpo7crbeginE)
_ZN34_INTERNAL_dbe540d5_4_k_cu_fcecb6464cuda3std3__45__cpo7crbeginE:
	.zero		1
	.type		_ZN34_INTERNAL_dbe540d5_4_k_cu_fcecb6464cuda3std6ranges3__45__cpo4dataE,@object
	.size		_ZN34_INTERNAL_dbe540d5_4_k_cu_fcecb6464cuda3std6ranges3__45__cpo4dataE,(_ZN34_INTERNAL_dbe540d5_4_k_cu_fcecb6464cuda3std6ranges3__45__cpo5beginE - _ZN34_INTERNAL_dbe540d5_4_k_cu_fcecb6464cuda3std6ranges3__45__cpo4dataE)
_ZN34_INTERNAL_dbe540d5_4_k_cu_fcecb6464cuda3std6ranges3__45__cpo4dataE:
	.zero		1
	.type		_ZN34_INTERNAL_dbe540d5_4_k_cu_fcecb6464cuda3std6ranges3__45__cpo5beginE,@object
	.size		_ZN34_INTERNAL_dbe540d5_4_k_cu_fcecb6464cuda3std6ranges3__45__cpo5beginE,(_ZN34_INTERNAL_dbe540d5_4_k_cu_fcecb6464cuda3std3__436_GLOBAL__N__dbe540d5_4_k_cu_fcecb6466ignoreE - _ZN34_INTERNAL_dbe540d5_4_k_cu_fcecb6464cuda3std6ranges3__45__cpo5beginE)
_ZN34_INTERNAL_dbe540d5_4_k_cu_fcecb6464cuda3std6ranges3__45__cpo5beginE:
	.zero		1
	.type		_ZN34_INTERNAL_dbe540d5_4_k_cu_fcecb6464cuda3std3__436_GLOBAL__N__dbe540d5_4_k_cu_fcecb6466ignoreE,@object
	.size		_ZN34_INTERNAL_dbe540d5_4_k_cu_fcecb6464cuda3std3__436_GLOBAL__N__dbe540d5_4_k_cu_fcecb6466ignoreE,(_ZN34_INTERNAL_dbe540d5_4_k_cu_fcecb6464cuda3std6ranges3__45__cpo4sizeE - _ZN34_INTERNAL_dbe540d5_4_k_cu_fcecb6464cuda3std3__436_GLOBAL__N__dbe540d5_4_k_cu_fcecb6466ignoreE)
_ZN34_INTERNAL_dbe540d5_4_k_cu_fcecb6464cuda3std3__436_GLOBAL__N__dbe540d5_4_k_cu_fcecb6466ignoreE:
	.zero		1
	.type		_ZN34_INTERNAL_dbe540d5_4_k_cu_fcecb6464cuda3std6ranges3__45__cpo4sizeE,@object
	.size		_ZN34_INTERNAL_dbe540d5_4_k_cu_fcecb6464cuda3std6ranges3__45__cpo4sizeE,(_ZN34_INTERNAL_dbe540d5_4_k_cu_fcecb6464cuda3std3__45__cpo5beginE - _ZN34_INTERNAL_dbe540d5_4_k_cu_fcecb6464cuda3std6ranges3__45__cpo4sizeE)
_ZN34_INTERNAL_dbe540d5_4_k_cu_fcecb6464cuda3std6ranges3__45__cpo4sizeE:
	.zero		1
	.type		_ZN34_INTERNAL_dbe540d5_4_k_cu_fcecb6464cuda3std3__45__cpo5beginE,@object
	.size		_ZN34_INTERNAL_dbe540d5_4_k_cu_fcecb6464cuda3std3__45__cpo5beginE,(_ZN34_INTERNAL_dbe540d5_4_k_cu_fcecb6464cuda3std6ranges3__45__cpo6cbeginE - _ZN34_INTERNAL_dbe540d5_4_k_cu_fcecb6464cuda3std3__45__cpo5beginE)
_ZN34_INTERNAL_dbe540d5_4_k_cu_fcecb6464cuda3std3__45__cpo5beginE:
	.zero		1
	.type		_ZN34_INTERNAL_dbe540d5_4_k_cu_fcecb6464cuda3std6ranges3__45__cpo6cbeginE,@object
	.size		_ZN34_INTERNAL_dbe540d5_4_k_cu_fcecb6464cuda3std6ranges3__45__cpo6cbeginE,(_ZN34_INTERNAL_dbe540d5_4_k_cu_fcecb6464cuda3std3__45__cpo6rbeginE - _ZN34_INTERNAL_dbe540d5_4_k_cu_fcecb6464cuda3std6ranges3__45__cpo6cbeginE)
_ZN34_INTERNAL_dbe540d5_4_k_cu_fcecb6464cuda3std6ranges3__45__cpo6cbeginE:
	.zero		1
	.type		_ZN34_INTERNAL_dbe540d5_4_k_cu_fcecb6464cuda3std3__45__cpo6rbeginE,@object
	.size		_ZN34_INTERNAL_dbe540d5_4_k_cu_fcecb6464cuda3std3__45__cpo6rbeginE,(_ZN34_INTERNAL_dbe540d5_4_k_cu_fcecb6464cuda3std6ranges3__45__cpo4nextE - _ZN34_INTERNAL_dbe540d5_4_k_cu_fcecb6464cuda3std3__45__cpo6rbeginE)
_ZN34_INTERNAL_dbe540d5_4_k_cu_fcecb6464cuda3std3__45__cpo6rbeginE:
	.zero		1
	.type		_ZN34_INTERNAL_dbe540d5_4_k_cu_fcecb6464cuda3std6ranges3__45__cpo4nextE,@object
	.size		_ZN34_INTERNAL_dbe540d5_4_k_cu_fcecb6464cuda3std6ranges3__45__cpo4nextE,(_ZN34_INTERNAL_dbe540d5_4_k_cu_fcecb6464cuda3std6ranges3__45__cpo4swapE - _ZN34_INTERNAL_dbe540d5_4_k_cu_fcecb6464cuda3std6ranges3__45__cpo4nextE)
_ZN34_INTERNAL_dbe540d5_4_k_cu_fcecb6464cuda3std6ranges3__45__cpo4nextE:
	.zero		1
	.type		_ZN34_INTERNAL_dbe540d5_4_k_cu_fcecb6464cuda3std6ranges3__45__cpo4swapE,@object
	.size		_ZN34_INTERNAL_dbe540d5_4_k_cu_fcecb6464cuda3std6ranges3__45__cpo4swapE,(_ZN34_INTERNAL_dbe540d5_4_k_cu_fcecb6464cuda3std3__420unreachable_sentinelE - _ZN34_INTERNAL_dbe540d5_4_k_cu_fcecb6464cuda3std6ranges3__45__cpo4swapE)
_ZN34_INTERNAL_dbe540d5_4_k_cu_fcecb6464cuda3std6ranges3__45__cpo4swapE:
	.zero		1
	.type		_ZN34_INTERNAL_dbe540d5_4_k_cu_fcecb6464cuda3std3__420unreachable_sentinelE,@object
	.size		_ZN34_INTERNAL_dbe540d5_4_k_cu_fcecb6464cuda3std3__420unreachable_sentinelE,(_ZN34_INTERNAL_dbe540d5_4_k_cu_fcecb6466thrust24THRUST_300001_SM_1000_NS6system6detail10sequential3seqE - _ZN34_INTERNAL_dbe540d5_4_k_cu_fcecb6464cuda3std3__420unreachable_sentinelE)
_ZN34_INTERNAL_dbe540d5_4_k_cu_fcecb6464cuda3std3__420unreachable_sentinelE:
	.zero		1
	.type		_ZN34_INTERNAL_dbe540d5_4_k_cu_fcecb6466thrust24THRUST_300001_SM_1000_NS6system6detail10sequential3seqE,@object
	.size		_ZN34_INTERNAL_dbe540d5_4_k_cu_fcecb6466thrust24THRUST_300001_SM_1000_NS6system6detail10sequential3seqE,(_ZN34_INTERNAL_dbe540d5_4_k_cu_fcecb6464cuda3std3__45__cpo4cendE - _ZN34_INTERNAL_dbe540d5_4_k_cu_fcecb6466thrust24THRUST_300001_SM_1000_NS6system6detail10sequential3seqE)
_ZN34_INTERNAL_dbe540d5_4_k_cu_fcecb6466thrust24THRUST_300001_SM_1000_NS6system6detail10sequential3seqE:
	.zero		1
	.type		_ZN34_INTERNAL_dbe540d5_4_k_cu_fcecb6464cuda3std3__45__cpo4cendE,@object
	.size		_ZN34_INTERNAL_dbe540d5_4_k_cu_fcecb6464cuda3std3__45__cpo4cendE,(_ZN34_INTERNAL_dbe540d5_4_k_cu_fcecb6464cuda3std6ranges3__45__cpo9iter_swapE - _ZN34_INTERNAL_dbe540d5_4_k_cu_fcecb6464cuda3std3__45__cpo4cendE)
_ZN34_INTERNAL_dbe540d5_4_k_cu_fcecb6464cuda3std3__45__cpo4cendE:
	.zero		1
	.type		_ZN34_INTERNAL_dbe540d5_4_k_cu_fcecb6464cuda3std6ranges3__45__cpo9iter_swapE,@object
	.size		_ZN34_INTERNAL_dbe540d5_4_k_cu_fcecb6464cuda3std6ranges3__45__cpo9iter_swapE,(_ZN34_INTERNAL_dbe540d5_4_k_cu_fcecb6464cuda3std3__45__cpo5crendE - _ZN34_INTERNAL_dbe540d5_4_k_cu_fcecb6464cuda3std6ranges3__45__cpo9iter_swapE)
_ZN34_INTERNAL_dbe540d5_4_k_cu_fcecb6464cuda3std6ranges3__45__cpo9iter_swapE:
	.zero		1
	.type		_ZN34_INTERNAL_dbe540d5_4_k_cu_fcecb6464cuda3std3__45__cpo5crendE,@object
	.size		_ZN34_INTERNAL_dbe540d5_4_k_cu_fcecb6464cuda3std3__45__cpo5crendE,(_ZN34_INTERNAL_dbe540d5_4_k_cu_fcecb6464cuda3std6ranges3__45__cpo5cdataE - _ZN34_INTERNAL_dbe540d5_4_k_cu_fcecb6464cuda3std3__45__cpo5crendE)
_ZN34_INTERNAL_dbe540d5_4_k_cu_fcecb6464cuda3std3__45__cpo5crendE:
	.zero		1
	.type		_ZN34_INTERNAL_dbe540d5_4_k_cu_fcecb6464cuda3std6ranges3__45__cpo5cdataE,@object
	.size		_ZN34_INTERNAL_dbe540d5_4_k_cu_fcecb6464cuda3std6ranges3__45__cpo5cdataE,(_ZN34_INTERNAL_dbe540d5_4_k_cu_fcecb6464cuda3std6ranges3__45__cpo3endE - _ZN34_INTERNAL_dbe540d5_4_k_cu_fcecb6464cuda3std6ranges3__45__cpo5cdataE)
_ZN34_INTERNAL_dbe540d5_4_k_cu_fcecb6464cuda3std6ranges3__45__cpo5cdataE:
	.zero		1
	.type		_ZN34_INTERNAL_dbe540d5_4_k_cu_fcecb6464cuda3std6ranges3__45__cpo3endE,@object
	.size		_ZN34_INTERNAL_dbe540d5_4_k_cu_fcecb6464cuda3std6ranges3__45__cpo3endE,(_ZN34_INTERNAL_dbe540d5_4_k_cu_fcecb6464cuda3std3__419piecewise_constructE - _ZN34_INTERNAL_dbe540d5_4_k_cu_fcecb6464cuda3std6ranges3__45__cpo3endE)
_ZN34_INTERNAL_dbe540d5_4_k_cu_fcecb6464cuda3std6ranges3__45__cpo3endE:
	.zero		1
	.type		_ZN34_INTERNAL_dbe540d5_4_k_cu_fcecb6464cuda3std3__419piecewise_constructE,@object
	.size		_ZN34_INTERNAL_dbe540d5_4_k_cu_fcecb6464cuda3std3__419piecewise_constructE,(_ZN34_INTERNAL_dbe540d5_4_k_cu_fcecb6464cuda3std6ranges3__45__cpo5ssizeE - _ZN34_INTERNAL_dbe540d5_4_k_cu_fcecb6464cuda3std3__419piecewise_constructE)
_ZN34_INTERNAL_dbe540d5_4_k_cu_fcecb6464cuda3std3__419piecewise_constructE:
	.zero		1
	.type		_ZN34_INTERNAL_dbe540d5_4_k_cu_fcecb6464cuda3std6ranges3__45__cpo5ssizeE,@object
	.size		_ZN34_INTERNAL_dbe540d5_4_k_cu_fcecb6464cuda3std6ranges3__45__cpo5ssizeE,(_ZN34_INTERNAL_dbe540d5_4_k_cu_fcecb6464cuda3std3__45__cpo3endE - _ZN34_INTERNAL_dbe540d5_4_k_cu_fcecb6464cuda3std6ranges3__45__cpo5ssizeE)
_ZN34_INTERNAL_dbe540d5_4_k_cu_fcecb6464cuda3std6ranges3__45__cpo5ssizeE:
	.zero		1
	.type		_ZN34_INTERNAL_dbe540d5_4_k_cu_fcecb6464cuda3std3__45__cpo3endE,@object
	.size		_ZN34_INTERNAL_dbe540d5_4_k_cu_fcecb6464cuda3std3__45__cpo3endE,(_ZN34_INTERNAL_dbe540d5_4_k_cu_fcecb6464cuda3std6ranges3__45__cpo4cendE - _ZN34_INTERNAL_dbe540d5_4_k_cu_fcecb6464cuda3std3__45__cpo3endE)
_ZN34_INTERNAL_dbe540d5_4_k_cu_fcecb6464cuda3std3__45__cpo3endE:
	.zero		1
	.type		_ZN34_INTERNAL_dbe540d5_4_k_cu_fcecb6464cuda3std6ranges3__45__cpo4cendE,@object
	.size		_ZN34_INTERNAL_dbe540d5_4_k_cu_fcecb6464cuda3std6ranges3__45__cpo4cendE,(_ZN34_INTERNAL_dbe540d5_4_k_cu_fcecb6464cuda3std3__45__cpo4rendE - _ZN34_INTERNAL_dbe540d5_4_k_cu_fcecb6464cuda3std6ranges3__45__cpo4cendE)
_ZN34_INTERNAL_dbe540d5_4_k_cu_fcecb6464cuda3std6ranges3__45__cpo4cendE:
	.zero		1
	.type		_ZN34_INTERNAL_dbe540d5_4_k_cu_fcecb6464cuda3std3__45__cpo4rendE,@object
	.size		_ZN34_INTERNAL_dbe540d5_4_k_cu_fcecb6464cuda3std3__45__cpo4rendE,(_ZN34_INTERNAL_dbe540d5_4_k_cu_fcecb6464cuda3std6ranges3__45__cpo4prevE - _ZN34_INTERNAL_dbe540d5_4_k_cu_fcecb6464cuda3std3__45__cpo4rendE)
_ZN34_INTERNAL_dbe540d5_4_k_cu_fcecb6464cuda3std3__45__cpo4rendE:
	.zero		1
	.type		_ZN34_INTERNAL_dbe540d5_4_k_cu_fcecb6464cuda3std6ranges3__45__cpo4prevE,@object
	.size		_ZN34_INTERNAL_dbe540d5_4_k_cu_fcecb6464cuda3std6ranges3__45__cpo4prevE,(_ZN34_INTERNAL_dbe540d5_4_k_cu_fcecb6464cuda3std6ranges3__45__cpo9iter_moveE - _ZN34_INTERNAL_dbe540d5_4_k_cu_fcecb6464cuda3std6ranges3__45__cpo4prevE)
_ZN34_INTERNAL_dbe540d5_4_k_cu_fcecb6464cuda3std6ranges3__45__cpo4prevE:
	.zero		1
	.type		_ZN34_INTERNAL_dbe540d5_4_k_cu_fcecb6464cuda3std6ranges3__45__cpo9iter_moveE,@object
	.size		_ZN34_INTERNAL_dbe540d5_4_k_cu_fcecb6464cuda3std6ranges3__45__cpo9iter_moveE,(.L_13 - _ZN34_INTERNAL_dbe540d5_4_k_cu_fcecb6464cuda3std6ranges3__45__cpo9iter_moveE)
_ZN34_INTERNAL_dbe540d5_4_k_cu_fcecb6464cuda3std6ranges3__45__cpo9iter_moveE:
	.zero		1
.L_13:


//--------------------- .nv.constant0._ZN7convdev4itorEPiPN6thrust24THRUST_300001_SM_1000_NS7complexIdEEi --------------------------
	.section	.nv.constant0._ZN7convdev4itorEPiPN6thrust24THRUST_300001_SM_1000_NS7complexIdEEi,"a",@progbits
	.sectionflags	@""
	.align	4
.nv.constant0._ZN7convdev4itorEPiPN6thrust24THRUST_300001_SM_1000_NS7complexIdEEi:
	.zero		916


//--------------------- .nv.constant0._ZN7convdev4rtoiEPN6thrust24THRUST_300001_SM_1000_NS7complexIdEEPii --------------------------
	.section	.nv.constant0._ZN7convdev4rtoiEPN6thrust24THRUST_300001_SM_1000_NS7complexIdEEPii,"a",@progbits
	.sectionflags	@""
	.align	4
.nv.constant0._ZN7convdev4rtoiEPN6thrust24THRUST_300001_SM_1000_NS7complexIdEEPii:
	.zero		916


//--------------------- .nv.constant0._ZN7convdev4kdivEPN6thrust24THRUST_300001_SM_1000_NS7complexIdEEii --------------------------
	.section	.nv.constant0._ZN7convdev4kdivEPN6thrust24THRUST_300001_SM_1000_NS7complexIdEEii,"a",@progbits
	.sectionflags	@""
	.align	4
.nv.constant0._ZN7convdev4kdivEPN6thrust24THRUST_300001_SM_1000_NS7complexIdEEii:
	.zero		912


//--------------------- .nv.constant0._ZN7convdev4kmulEPN6thrust24THRUST_300001_SM_1000_NS7complexIdEES4_i --------------------------
	.section	.nv.constant0._ZN7convdev4kmulEPN6thrust24THRUST_300001_SM_1000_NS7complexIdEES4_i,"a",@progbits
	.sectionflags	@""
	.align	4
.nv.constant0._ZN7convdev4kmulEPN6thrust24THRUST_300001_SM_1000_NS7complexIdEES4_i:
	.zero		916


//--------------------- .nv.constant0._ZN7convdev8kbit_revEPN6thrust24THRUST_300001_SM_1000_NS7complexIdEEii --------------------------
	.section	.nv.constant0._ZN7convdev8kbit_revEPN6thrust24THRUST_300001_SM_1000_NS7complexIdEEii,"a",@progbits
	.sectionflags	@""
	.align	4
.nv.constant0._ZN7convdev8kbit_revEPN6thrust24THRUST_300001_SM_1000_NS7complexIdEEii:
	.zero		912


//--------------------- .nv.constant0._ZN7convdev4cfftEPN6thrust24THRUST_300001_SM_1000_NS7complexIdEEiib --------------------------
	.section	.nv.constant0._ZN7convdev4cfftEPN6thrust24THRUST_300001_SM_1000_NS7complexIdEEiib,"a",@progbits
	.sectionflags	@""
	.align	4
.nv.constant0._ZN7convdev4cfftEPN6thrust24THRUST_300001_SM_1000_NS7complexIdEEiib:
	.zero		913


//--------------------- SYMBOLS --------------------------

	.type		.nv.reservedSmem.offset0,@object
	.size		.nv.reservedSmem.offset0,0x4
